//
// Generated by NVIDIA NVVM Compiler
//
// Compiler Build ID: CL-36424714
// Cuda compilation tools, release 13.0, V13.0.88
// Based on NVVM 20.0.0
//

.version 9.0
.target sm_100
.address_size 64

	// .globl	_Z12PowerKernal2PKjS0_Pjy

.visible .entry _Z12PowerKernal2PKjS0_Pjy(
	.param .u64 .ptr .align 1 _Z12PowerKernal2PKjS0_Pjy_param_0,
	.param .u64 .ptr .align 1 _Z12PowerKernal2PKjS0_Pjy_param_1,
	.param .u64 .ptr .align 1 _Z12PowerKernal2PKjS0_Pjy_param_2,
	.param .u64 _Z12PowerKernal2PKjS0_Pjy_param_3
)
{
	.reg .pred 	%p<7>;
	.reg .b32 	%r<2737>;
	.reg .b64 	%rd<29>;

	ld.param.u64 	%rd9, [_Z12PowerKernal2PKjS0_Pjy_param_0];
	ld.param.u64 	%rd10, [_Z12PowerKernal2PKjS0_Pjy_param_1];
	ld.param.u64 	%rd7, [_Z12PowerKernal2PKjS0_Pjy_param_2];
	ld.param.u64 	%rd8, [_Z12PowerKernal2PKjS0_Pjy_param_3];
	cvta.to.global.u64 	%rd11, %rd10;
	cvta.to.global.u64 	%rd12, %rd9;
	mov.u32 	%r67, %ntid.x;
	mov.u32 	%r68, %ctaid.x;
	mov.u32 	%r69, %tid.x;
	mad.lo.s32 	%r1, %r67, %r68, %r69;
	mul.wide.s32 	%rd13, %r1, 4;
	add.s64 	%rd14, %rd12, %rd13;
	ld.global.u32 	%r2, [%rd14];
	add.s64 	%rd15, %rd11, %rd13;
	ld.global.u32 	%r3, [%rd15];
	setp.eq.s64 	%p1, %rd8, 0;
	@%p1 bra 	$L__BB0_6;
	add.s64 	%rd16, %rd8, -1;
	shr.u64 	%rd17, %rd16, 2;
	mul.hi.u64 	%rd18, %rd17, 2951479051793528259;
	shr.u64 	%rd19, %rd18, 2;
	mul.lo.s64 	%rd20, %rd19, 100;
	sub.s64 	%rd21, %rd16, %rd20;
	add.s64 	%rd28, %rd21, 1;
	setp.lt.u64 	%p2, %rd8, 100;
	@%p2 bra 	$L__BB0_4;
	setp.eq.s64 	%p3, %rd28, 100;
	selp.b64 	%rd23, 0, %rd28, %p3;
	sub.s64 	%rd2, %rd8, %rd23;
	mov.b64 	%rd27, 0;
$L__BB0_3:
	.pragma "nounroll";
	// begin inline asm
	
	mov.u32 %r2705, %r2;
	mov.u32 %r2706, %r3;
	mov.u32 %r2707, %r2706;
	mov.u32 %r2706, %r2705;
	mov.u32 %r2705, %r2707;
	mov.u32 %r2708, %r2707;
	mov.u32 %r2709, %r2708;
	mov.u32 %r2710, %r2709;
	mov.u32 %r2704, %r2710;
	mov.u32 %r2703, %r2704;
	mov.u32 %r2702, %r2703;
	mov.u32 %r2701, %r2702;
	mov.u32 %r2700, %r2701;
	mov.u32 %r2699, %r2700;
	mov.u32 %r2705, %r2699;
	mov.u32 %r2706, %r2705;
	mov.u32 %r2707, %r2706;
	mov.u32 %r2708, %r2707;
	mov.u32 %r2709, %r2708;
	mov.u32 %r2710, %r2709;
	mov.u32 %r2704, %r2710;
	mov.u32 %r2703, %r2704;
	mov.u32 %r2702, %r2703;
	mov.u32 %r2701, %r2702;
	mov.u32 %r2700, %r2701;
	mov.u32 %r2699, %r2700;
	// end inline asm
	// begin inline asm
	
	mov.u32 %r2705, %r2;
	mov.u32 %r2706, %r3;
	mov.u32 %r2707, %r2706;
	mov.u32 %r2706, %r2705;
	mov.u32 %r2705, %r2707;
	mov.u32 %r2708, %r2707;
	mov.u32 %r2709, %r2708;
	mov.u32 %r2710, %r2709;
	mov.u32 %r2704, %r2710;
	mov.u32 %r2703, %r2704;
	mov.u32 %r2702, %r2703;
	mov.u32 %r2701, %r2702;
	mov.u32 %r2700, %r2701;
	mov.u32 %r2699, %r2700;
	mov.u32 %r2705, %r2699;
	mov.u32 %r2706, %r2705;
	mov.u32 %r2707, %r2706;
	mov.u32 %r2708, %r2707;
	mov.u32 %r2709, %r2708;
	mov.u32 %r2710, %r2709;
	mov.u32 %r2704, %r2710;
	mov.u32 %r2703, %r2704;
	mov.u32 %r2702, %r2703;
	mov.u32 %r2701, %r2702;
	mov.u32 %r2700, %r2701;
	mov.u32 %r2699, %r2700;
	// end inline asm
	// begin inline asm
	
	mov.u32 %r2705, %r2;
	mov.u32 %r2706, %r3;
	mov.u32 %r2707, %r2706;
	mov.u32 %r2706, %r2705;
	mov.u32 %r2705, %r2707;
	mov.u32 %r2708, %r2707;
	mov.u32 %r2709, %r2708;
	mov.u32 %r2710, %r2709;
	mov.u32 %r2704, %r2710;
	mov.u32 %r2703, %r2704;
	mov.u32 %r2702, %r2703;
	mov.u32 %r2701, %r2702;
	mov.u32 %r2700, %r2701;
	mov.u32 %r2699, %r2700;
	mov.u32 %r2705, %r2699;
	mov.u32 %r2706, %r2705;
	mov.u32 %r2707, %r2706;
	mov.u32 %r2708, %r2707;
	mov.u32 %r2709, %r2708;
	mov.u32 %r2710, %r2709;
	mov.u32 %r2704, %r2710;
	mov.u32 %r2703, %r2704;
	mov.u32 %r2702, %r2703;
	mov.u32 %r2701, %r2702;
	mov.u32 %r2700, %r2701;
	mov.u32 %r2699, %r2700;
	// end inline asm
	// begin inline asm
	
	mov.u32 %r2705, %r2;
	mov.u32 %r2706, %r3;
	mov.u32 %r2707, %r2706;
	mov.u32 %r2706, %r2705;
	mov.u32 %r2705, %r2707;
	mov.u32 %r2708, %r2707;
	mov.u32 %r2709, %r2708;
	mov.u32 %r2710, %r2709;
	mov.u32 %r2704, %r2710;
	mov.u32 %r2703, %r2704;
	mov.u32 %r2702, %r2703;
	mov.u32 %r2701, %r2702;
	mov.u32 %r2700, %r2701;
	mov.u32 %r2699, %r2700;
	mov.u32 %r2705, %r2699;
	mov.u32 %r2706, %r2705;
	mov.u32 %r2707, %r2706;
	mov.u32 %r2708, %r2707;
	mov.u32 %r2709, %r2708;
	mov.u32 %r2710, %r2709;
	mov.u32 %r2704, %r2710;
	mov.u32 %r2703, %r2704;
	mov.u32 %r2702, %r2703;
	mov.u32 %r2701, %r2702;
	mov.u32 %r2700, %r2701;
	mov.u32 %r2699, %r2700;
	// end inline asm
	// begin inline asm
	
	mov.u32 %r2705, %r2;
	mov.u32 %r2706, %r3;
	mov.u32 %r2707, %r2706;
	mov.u32 %r2706, %r2705;
	mov.u32 %r2705, %r2707;
	mov.u32 %r2708, %r2707;
	mov.u32 %r2709, %r2708;
	mov.u32 %r2710, %r2709;
	mov.u32 %r2704, %r2710;
	mov.u32 %r2703, %r2704;
	mov.u32 %r2702, %r2703;
	mov.u32 %r2701, %r2702;
	mov.u32 %r2700, %r2701;
	mov.u32 %r2699, %r2700;
	mov.u32 %r2705, %r2699;
	mov.u32 %r2706, %r2705;
	mov.u32 %r2707, %r2706;
	mov.u32 %r2708, %r2707;
	mov.u32 %r2709, %r2708;
	mov.u32 %r2710, %r2709;
	mov.u32 %r2704, %r2710;
	mov.u32 %r2703, %r2704;
	mov.u32 %r2702, %r2703;
	mov.u32 %r2701, %r2702;
	mov.u32 %r2700, %r2701;
	mov.u32 %r2699, %r2700;
	// end inline asm
	// begin inline asm
	
	mov.u32 %r2705, %r2;
	mov.u32 %r2706, %r3;
	mov.u32 %r2707, %r2706;
	mov.u32 %r2706, %r2705;
	mov.u32 %r2705, %r2707;
	mov.u32 %r2708, %r2707;
	mov.u32 %r2709, %r2708;
	mov.u32 %r2710, %r2709;
	mov.u32 %r2704, %r2710;
	mov.u32 %r2703, %r2704;
	mov.u32 %r2702, %r2703;
	mov.u32 %r2701, %r2702;
	mov.u32 %r2700, %r2701;
	mov.u32 %r2699, %r2700;
	mov.u32 %r2705, %r2699;
	mov.u32 %r2706, %r2705;
	mov.u32 %r2707, %r2706;
	mov.u32 %r2708, %r2707;
	mov.u32 %r2709, %r2708;
	mov.u32 %r2710, %r2709;
	mov.u32 %r2704, %r2710;
	mov.u32 %r2703, %r2704;
	mov.u32 %r2702, %r2703;
	mov.u32 %r2701, %r2702;
	mov.u32 %r2700, %r2701;
	mov.u32 %r2699, %r2700;
	// end inline asm
	// begin inline asm
	
	mov.u32 %r2705, %r2;
	mov.u32 %r2706, %r3;
	mov.u32 %r2707, %r2706;
	mov.u32 %r2706, %r2705;
	mov.u32 %r2705, %r2707;
	mov.u32 %r2708, %r2707;
	mov.u32 %r2709, %r2708;
	mov.u32 %r2710, %r2709;
	mov.u32 %r2704, %r2710;
	mov.u32 %r2703, %r2704;
	mov.u32 %r2702, %r2703;
	mov.u32 %r2701, %r2702;
	mov.u32 %r2700, %r2701;
	mov.u32 %r2699, %r2700;
	mov.u32 %r2705, %r2699;
	mov.u32 %r2706, %r2705;
	mov.u32 %r2707, %r2706;
	mov.u32 %r2708, %r2707;
	mov.u32 %r2709, %r2708;
	mov.u32 %r2710, %r2709;
	mov.u32 %r2704, %r2710;
	mov.u32 %r2703, %r2704;
	mov.u32 %r2702, %r2703;
	mov.u32 %r2701, %r2702;
	mov.u32 %r2700, %r2701;
	mov.u32 %r2699, %r2700;
	// end inline asm
	// begin inline asm
	
	mov.u32 %r2705, %r2;
	mov.u32 %r2706, %r3;
	mov.u32 %r2707, %r2706;
	mov.u32 %r2706, %r2705;
	mov.u32 %r2705, %r2707;
	mov.u32 %r2708, %r2707;
	mov.u32 %r2709, %r2708;
	mov.u32 %r2710, %r2709;
	mov.u32 %r2704, %r2710;
	mov.u32 %r2703, %r2704;
	mov.u32 %r2702, %r2703;
	mov.u32 %r2701, %r2702;
	mov.u32 %r2700, %r2701;
	mov.u32 %r2699, %r2700;
	mov.u32 %r2705, %r2699;
	mov.u32 %r2706, %r2705;
	mov.u32 %r2707, %r2706;
	mov.u32 %r2708, %r2707;
	mov.u32 %r2709, %r2708;
	mov.u32 %r2710, %r2709;
	mov.u32 %r2704, %r2710;
	mov.u32 %r2703, %r2704;
	mov.u32 %r2702, %r2703;
	mov.u32 %r2701, %r2702;
	mov.u32 %r2700, %r2701;
	mov.u32 %r2699, %r2700;
	// end inline asm
	// begin inline asm
	
	mov.u32 %r2705, %r2;
	mov.u32 %r2706, %r3;
	mov.u32 %r2707, %r2706;
	mov.u32 %r2706, %r2705;
	mov.u32 %r2705, %r2707;
	mov.u32 %r2708, %r2707;
	mov.u32 %r2709, %r2708;
	mov.u32 %r2710, %r2709;
	mov.u32 %r2704, %r2710;
	mov.u32 %r2703, %r2704;
	mov.u32 %r2702, %r2703;
	mov.u32 %r2701, %r2702;
	mov.u32 %r2700, %r2701;
	mov.u32 %r2699, %r2700;
	mov.u32 %r2705, %r2699;
	mov.u32 %r2706, %r2705;
	mov.u32 %r2707, %r2706;
	mov.u32 %r2708, %r2707;
	mov.u32 %r2709, %r2708;
	mov.u32 %r2710, %r2709;
	mov.u32 %r2704, %r2710;
	mov.u32 %r2703, %r2704;
	mov.u32 %r2702, %r2703;
	mov.u32 %r2701, %r2702;
	mov.u32 %r2700, %r2701;
	mov.u32 %r2699, %r2700;
	// end inline asm
	// begin inline asm
	
	mov.u32 %r2705, %r2;
	mov.u32 %r2706, %r3;
	mov.u32 %r2707, %r2706;
	mov.u32 %r2706, %r2705;
	mov.u32 %r2705, %r2707;
	mov.u32 %r2708, %r2707;
	mov.u32 %r2709, %r2708;
	mov.u32 %r2710, %r2709;
	mov.u32 %r2704, %r2710;
	mov.u32 %r2703, %r2704;
	mov.u32 %r2702, %r2703;
	mov.u32 %r2701, %r2702;
	mov.u32 %r2700, %r2701;
	mov.u32 %r2699, %r2700;
	mov.u32 %r2705, %r2699;
	mov.u32 %r2706, %r2705;
	mov.u32 %r2707, %r2706;
	mov.u32 %r2708, %r2707;
	mov.u32 %r2709, %r2708;
	mov.u32 %r2710, %r2709;
	mov.u32 %r2704, %r2710;
	mov.u32 %r2703, %r2704;
	mov.u32 %r2702, %r2703;
	mov.u32 %r2701, %r2702;
	mov.u32 %r2700, %r2701;
	mov.u32 %r2699, %r2700;
	// end inline asm
	// begin inline asm
	
	mov.u32 %r2705, %r2;
	mov.u32 %r2706, %r3;
	mov.u32 %r2707, %r2706;
	mov.u32 %r2706, %r2705;
	mov.u32 %r2705, %r2707;
	mov.u32 %r2708, %r2707;
	mov.u32 %r2709, %r2708;
	mov.u32 %r2710, %r2709;
	mov.u32 %r2704, %r2710;
	mov.u32 %r2703, %r2704;
	mov.u32 %r2702, %r2703;
	mov.u32 %r2701, %r2702;
	mov.u32 %r2700, %r2701;
	mov.u32 %r2699, %r2700;
	mov.u32 %r2705, %r2699;
	mov.u32 %r2706, %r2705;
	mov.u32 %r2707, %r2706;
	mov.u32 %r2708, %r2707;
	mov.u32 %r2709, %r2708;
	mov.u32 %r2710, %r2709;
	mov.u32 %r2704, %r2710;
	mov.u32 %r2703, %r2704;
	mov.u32 %r2702, %r2703;
	mov.u32 %r2701, %r2702;
	mov.u32 %r2700, %r2701;
	mov.u32 %r2699, %r2700;
	// end inline asm
	// begin inline asm
	
	mov.u32 %r2705, %r2;
	mov.u32 %r2706, %r3;
	mov.u32 %r2707, %r2706;
	mov.u32 %r2706, %r2705;
	mov.u32 %r2705, %r2707;
	mov.u32 %r2708, %r2707;
	mov.u32 %r2709, %r2708;
	mov.u32 %r2710, %r2709;
	mov.u32 %r2704, %r2710;
	mov.u32 %r2703, %r2704;
	mov.u32 %r2702, %r2703;
	mov.u32 %r2701, %r2702;
	mov.u32 %r2700, %r2701;
	mov.u32 %r2699, %r2700;
	mov.u32 %r2705, %r2699;
	mov.u32 %r2706, %r2705;
	mov.u32 %r2707, %r2706;
	mov.u32 %r2708, %r2707;
	mov.u32 %r2709, %r2708;
	mov.u32 %r2710, %r2709;
	mov.u32 %r2704, %r2710;
	mov.u32 %r2703, %r2704;
	mov.u32 %r2702, %r2703;
	mov.u32 %r2701, %r2702;
	mov.u32 %r2700, %r2701;
	mov.u32 %r2699, %r2700;
	// end inline asm
	// begin inline asm
	
	mov.u32 %r2705, %r2;
	mov.u32 %r2706, %r3;
	mov.u32 %r2707, %r2706;
	mov.u32 %r2706, %r2705;
	mov.u32 %r2705, %r2707;
	mov.u32 %r2708, %r2707;
	mov.u32 %r2709, %r2708;
	mov.u32 %r2710, %r2709;
	mov.u32 %r2704, %r2710;
	mov.u32 %r2703, %r2704;
	mov.u32 %r2702, %r2703;
	mov.u32 %r2701, %r2702;
	mov.u32 %r2700, %r2701;
	mov.u32 %r2699, %r2700;
	mov.u32 %r2705, %r2699;
	mov.u32 %r2706, %r2705;
	mov.u32 %r2707, %r2706;
	mov.u32 %r2708, %r2707;
	mov.u32 %r2709, %r2708;
	mov.u32 %r2710, %r2709;
	mov.u32 %r2704, %r2710;
	mov.u32 %r2703, %r2704;
	mov.u32 %r2702, %r2703;
	mov.u32 %r2701, %r2702;
	mov.u32 %r2700, %r2701;
	mov.u32 %r2699, %r2700;
	// end inline asm
	// begin inline asm
	
	mov.u32 %r2705, %r2;
	mov.u32 %r2706, %r3;
	mov.u32 %r2707, %r2706;
	mov.u32 %r2706, %r2705;
	mov.u32 %r2705, %r2707;
	mov.u32 %r2708, %r2707;
	mov.u32 %r2709, %r2708;
	mov.u32 %r2710, %r2709;
	mov.u32 %r2704, %r2710;
	mov.u32 %r2703, %r2704;
	mov.u32 %r2702, %r2703;
	mov.u32 %r2701, %r2702;
	mov.u32 %r2700, %r2701;
	mov.u32 %r2699, %r2700;
	mov.u32 %r2705, %r2699;
	mov.u32 %r2706, %r2705;
	mov.u32 %r2707, %r2706;
	mov.u32 %r2708, %r2707;
	mov.u32 %r2709, %r2708;
	mov.u32 %r2710, %r2709;
	mov.u32 %r2704, %r2710;
	mov.u32 %r2703, %r2704;
	mov.u32 %r2702, %r2703;
	mov.u32 %r2701, %r2702;
	mov.u32 %r2700, %r2701;
	mov.u32 %r2699, %r2700;
	// end inline asm
	// begin inline asm
	
	mov.u32 %r2705, %r2;
	mov.u32 %r2706, %r3;
	mov.u32 %r2707, %r2706;
	mov.u32 %r2706, %r2705;
	mov.u32 %r2705, %r2707;
	mov.u32 %r2708, %r2707;
	mov.u32 %r2709, %r2708;
	mov.u32 %r2710, %r2709;
	mov.u32 %r2704, %r2710;
	mov.u32 %r2703, %r2704;
	mov.u32 %r2702, %r2703;
	mov.u32 %r2701, %r2702;
	mov.u32 %r2700, %r2701;
	mov.u32 %r2699, %r2700;
	mov.u32 %r2705, %r2699;
	mov.u32 %r2706, %r2705;
	mov.u32 %r2707, %r2706;
	mov.u32 %r2708, %r2707;
	mov.u32 %r2709, %r2708;
	mov.u32 %r2710, %r2709;
	mov.u32 %r2704, %r2710;
	mov.u32 %r2703, %r2704;
	mov.u32 %r2702, %r2703;
	mov.u32 %r2701, %r2702;
	mov.u32 %r2700, %r2701;
	mov.u32 %r2699, %r2700;
	// end inline asm
	// begin inline asm
	
	mov.u32 %r2705, %r2;
	mov.u32 %r2706, %r3;
	mov.u32 %r2707, %r2706;
	mov.u32 %r2706, %r2705;
	mov.u32 %r2705, %r2707;
	mov.u32 %r2708, %r2707;
	mov.u32 %r2709, %r2708;
	mov.u32 %r2710, %r2709;
	mov.u32 %r2704, %r2710;
	mov.u32 %r2703, %r2704;
	mov.u32 %r2702, %r2703;
	mov.u32 %r2701, %r2702;
	mov.u32 %r2700, %r2701;
	mov.u32 %r2699, %r2700;
	mov.u32 %r2705, %r2699;
	mov.u32 %r2706, %r2705;
	mov.u32 %r2707, %r2706;
	mov.u32 %r2708, %r2707;
	mov.u32 %r2709, %r2708;
	mov.u32 %r2710, %r2709;
	mov.u32 %r2704, %r2710;
	mov.u32 %r2703, %r2704;
	mov.u32 %r2702, %r2703;
	mov.u32 %r2701, %r2702;
	mov.u32 %r2700, %r2701;
	mov.u32 %r2699, %r2700;
	// end inline asm
	// begin inline asm
	
	mov.u32 %r2705, %r2;
	mov.u32 %r2706, %r3;
	mov.u32 %r2707, %r2706;
	mov.u32 %r2706, %r2705;
	mov.u32 %r2705, %r2707;
	mov.u32 %r2708, %r2707;
	mov.u32 %r2709, %r2708;
	mov.u32 %r2710, %r2709;
	mov.u32 %r2704, %r2710;
	mov.u32 %r2703, %r2704;
	mov.u32 %r2702, %r2703;
	mov.u32 %r2701, %r2702;
	mov.u32 %r2700, %r2701;
	mov.u32 %r2699, %r2700;
	mov.u32 %r2705, %r2699;
	mov.u32 %r2706, %r2705;
	mov.u32 %r2707, %r2706;
	mov.u32 %r2708, %r2707;
	mov.u32 %r2709, %r2708;
	mov.u32 %r2710, %r2709;
	mov.u32 %r2704, %r2710;
	mov.u32 %r2703, %r2704;
	mov.u32 %r2702, %r2703;
	mov.u32 %r2701, %r2702;
	mov.u32 %r2700, %r2701;
	mov.u32 %r2699, %r2700;
	// end inline asm
	// begin inline asm
	
	mov.u32 %r2705, %r2;
	mov.u32 %r2706, %r3;
	mov.u32 %r2707, %r2706;
	mov.u32 %r2706, %r2705;
	mov.u32 %r2705, %r2707;
	mov.u32 %r2708, %r2707;
	mov.u32 %r2709, %r2708;
	mov.u32 %r2710, %r2709;
	mov.u32 %r2704, %r2710;
	mov.u32 %r2703, %r2704;
	mov.u32 %r2702, %r2703;
	mov.u32 %r2701, %r2702;
	mov.u32 %r2700, %r2701;
	mov.u32 %r2699, %r2700;
	mov.u32 %r2705, %r2699;
	mov.u32 %r2706, %r2705;
	mov.u32 %r2707, %r2706;
	mov.u32 %r2708, %r2707;
	mov.u32 %r2709, %r2708;
	mov.u32 %r2710, %r2709;
	mov.u32 %r2704, %r2710;
	mov.u32 %r2703, %r2704;
	mov.u32 %r2702, %r2703;
	mov.u32 %r2701, %r2702;
	mov.u32 %r2700, %r2701;
	mov.u32 %r2699, %r2700;
	// end inline asm
	// begin inline asm
	
	mov.u32 %r2705, %r2;
	mov.u32 %r2706, %r3;
	mov.u32 %r2707, %r2706;
	mov.u32 %r2706, %r2705;
	mov.u32 %r2705, %r2707;
	mov.u32 %r2708, %r2707;
	mov.u32 %r2709, %r2708;
	mov.u32 %r2710, %r2709;
	mov.u32 %r2704, %r2710;
	mov.u32 %r2703, %r2704;
	mov.u32 %r2702, %r2703;
	mov.u32 %r2701, %r2702;
	mov.u32 %r2700, %r2701;
	mov.u32 %r2699, %r2700;
	mov.u32 %r2705, %r2699;
	mov.u32 %r2706, %r2705;
	mov.u32 %r2707, %r2706;
	mov.u32 %r2708, %r2707;
	mov.u32 %r2709, %r2708;
	mov.u32 %r2710, %r2709;
	mov.u32 %r2704, %r2710;
	mov.u32 %r2703, %r2704;
	mov.u32 %r2702, %r2703;
	mov.u32 %r2701, %r2702;
	mov.u32 %r2700, %r2701;
	mov.u32 %r2699, %r2700;
	// end inline asm
	// begin inline asm
	
	mov.u32 %r2705, %r2;
	mov.u32 %r2706, %r3;
	mov.u32 %r2707, %r2706;
	mov.u32 %r2706, %r2705;
	mov.u32 %r2705, %r2707;
	mov.u32 %r2708, %r2707;
	mov.u32 %r2709, %r2708;
	mov.u32 %r2710, %r2709;
	mov.u32 %r2704, %r2710;
	mov.u32 %r2703, %r2704;
	mov.u32 %r2702, %r2703;
	mov.u32 %r2701, %r2702;
	mov.u32 %r2700, %r2701;
	mov.u32 %r2699, %r2700;
	mov.u32 %r2705, %r2699;
	mov.u32 %r2706, %r2705;
	mov.u32 %r2707, %r2706;
	mov.u32 %r2708, %r2707;
	mov.u32 %r2709, %r2708;
	mov.u32 %r2710, %r2709;
	mov.u32 %r2704, %r2710;
	mov.u32 %r2703, %r2704;
	mov.u32 %r2702, %r2703;
	mov.u32 %r2701, %r2702;
	mov.u32 %r2700, %r2701;
	mov.u32 %r2699, %r2700;
	// end inline asm
	// begin inline asm
	
	mov.u32 %r2705, %r2;
	mov.u32 %r2706, %r3;
	mov.u32 %r2707, %r2706;
	mov.u32 %r2706, %r2705;
	mov.u32 %r2705, %r2707;
	mov.u32 %r2708, %r2707;
	mov.u32 %r2709, %r2708;
	mov.u32 %r2710, %r2709;
	mov.u32 %r2704, %r2710;
	mov.u32 %r2703, %r2704;
	mov.u32 %r2702, %r2703;
	mov.u32 %r2701, %r2702;
	mov.u32 %r2700, %r2701;
	mov.u32 %r2699, %r2700;
	mov.u32 %r2705, %r2699;
	mov.u32 %r2706, %r2705;
	mov.u32 %r2707, %r2706;
	mov.u32 %r2708, %r2707;
	mov.u32 %r2709, %r2708;
	mov.u32 %r2710, %r2709;
	mov.u32 %r2704, %r2710;
	mov.u32 %r2703, %r2704;
	mov.u32 %r2702, %r2703;
	mov.u32 %r2701, %r2702;
	mov.u32 %r2700, %r2701;
	mov.u32 %r2699, %r2700;
	// end inline asm
	// begin inline asm
	
	mov.u32 %r2705, %r2;
	mov.u32 %r2706, %r3;
	mov.u32 %r2707, %r2706;
	mov.u32 %r2706, %r2705;
	mov.u32 %r2705, %r2707;
	mov.u32 %r2708, %r2707;
	mov.u32 %r2709, %r2708;
	mov.u32 %r2710, %r2709;
	mov.u32 %r2704, %r2710;
	mov.u32 %r2703, %r2704;
	mov.u32 %r2702, %r2703;
	mov.u32 %r2701, %r2702;
	mov.u32 %r2700, %r2701;
	mov.u32 %r2699, %r2700;
	mov.u32 %r2705, %r2699;
	mov.u32 %r2706, %r2705;
	mov.u32 %r2707, %r2706;
	mov.u32 %r2708, %r2707;
	mov.u32 %r2709, %r2708;
	mov.u32 %r2710, %r2709;
	mov.u32 %r2704, %r2710;
	mov.u32 %r2703, %r2704;
	mov.u32 %r2702, %r2703;
	mov.u32 %r2701, %r2702;
	mov.u32 %r2700, %r2701;
	mov.u32 %r2699, %r2700;
	// end inline asm
	// begin inline asm
	
	mov.u32 %r2705, %r2;
	mov.u32 %r2706, %r3;
	mov.u32 %r2707, %r2706;
	mov.u32 %r2706, %r2705;
	mov.u32 %r2705, %r2707;
	mov.u32 %r2708, %r2707;
	mov.u32 %r2709, %r2708;
	mov.u32 %r2710, %r2709;
	mov.u32 %r2704, %r2710;
	mov.u32 %r2703, %r2704;
	mov.u32 %r2702, %r2703;
	mov.u32 %r2701, %r2702;
	mov.u32 %r2700, %r2701;
	mov.u32 %r2699, %r2700;
	mov.u32 %r2705, %r2699;
	mov.u32 %r2706, %r2705;
	mov.u32 %r2707, %r2706;
	mov.u32 %r2708, %r2707;
	mov.u32 %r2709, %r2708;
	mov.u32 %r2710, %r2709;
	mov.u32 %r2704, %r2710;
	mov.u32 %r2703, %r2704;
	mov.u32 %r2702, %r2703;
	mov.u32 %r2701, %r2702;
	mov.u32 %r2700, %r2701;
	mov.u32 %r2699, %r2700;
	// end inline asm
	// begin inline asm
	
	mov.u32 %r2705, %r2;
	mov.u32 %r2706, %r3;
	mov.u32 %r2707, %r2706;
	mov.u32 %r2706, %r2705;
	mov.u32 %r2705, %r2707;
	mov.u32 %r2708, %r2707;
	mov.u32 %r2709, %r2708;
	mov.u32 %r2710, %r2709;
	mov.u32 %r2704, %r2710;
	mov.u32 %r2703, %r2704;
	mov.u32 %r2702, %r2703;
	mov.u32 %r2701, %r2702;
	mov.u32 %r2700, %r2701;
	mov.u32 %r2699, %r2700;
	mov.u32 %r2705, %r2699;
	mov.u32 %r2706, %r2705;
	mov.u32 %r2707, %r2706;
	mov.u32 %r2708, %r2707;
	mov.u32 %r2709, %r2708;
	mov.u32 %r2710, %r2709;
	mov.u32 %r2704, %r2710;
	mov.u32 %r2703, %r2704;
	mov.u32 %r2702, %r2703;
	mov.u32 %r2701, %r2702;
	mov.u32 %r2700, %r2701;
	mov.u32 %r2699, %r2700;
	// end inline asm
	// begin inline asm
	
	mov.u32 %r2705, %r2;
	mov.u32 %r2706, %r3;
	mov.u32 %r2707, %r2706;
	mov.u32 %r2706, %r2705;
	mov.u32 %r2705, %r2707;
	mov.u32 %r2708, %r2707;
	mov.u32 %r2709, %r2708;
	mov.u32 %r2710, %r2709;
	mov.u32 %r2704, %r2710;
	mov.u32 %r2703, %r2704;
	mov.u32 %r2702, %r2703;
	mov.u32 %r2701, %r2702;
	mov.u32 %r2700, %r2701;
	mov.u32 %r2699, %r2700;
	mov.u32 %r2705, %r2699;
	mov.u32 %r2706, %r2705;
	mov.u32 %r2707, %r2706;
	mov.u32 %r2708, %r2707;
	mov.u32 %r2709, %r2708;
	mov.u32 %r2710, %r2709;
	mov.u32 %r2704, %r2710;
	mov.u32 %r2703, %r2704;
	mov.u32 %r2702, %r2703;
	mov.u32 %r2701, %r2702;
	mov.u32 %r2700, %r2701;
	mov.u32 %r2699, %r2700;
	// end inline asm
	// begin inline asm
	
	mov.u32 %r2705, %r2;
	mov.u32 %r2706, %r3;
	mov.u32 %r2707, %r2706;
	mov.u32 %r2706, %r2705;
	mov.u32 %r2705, %r2707;
	mov.u32 %r2708, %r2707;
	mov.u32 %r2709, %r2708;
	mov.u32 %r2710, %r2709;
	mov.u32 %r2704, %r2710;
	mov.u32 %r2703, %r2704;
	mov.u32 %r2702, %r2703;
	mov.u32 %r2701, %r2702;
	mov.u32 %r2700, %r2701;
	mov.u32 %r2699, %r2700;
	mov.u32 %r2705, %r2699;
	mov.u32 %r2706, %r2705;
	mov.u32 %r2707, %r2706;
	mov.u32 %r2708, %r2707;
	mov.u32 %r2709, %r2708;
	mov.u32 %r2710, %r2709;
	mov.u32 %r2704, %r2710;
	mov.u32 %r2703, %r2704;
	mov.u32 %r2702, %r2703;
	mov.u32 %r2701, %r2702;
	mov.u32 %r2700, %r2701;
	mov.u32 %r2699, %r2700;
	// end inline asm
	// begin inline asm
	
	mov.u32 %r2705, %r2;
	mov.u32 %r2706, %r3;
	mov.u32 %r2707, %r2706;
	mov.u32 %r2706, %r2705;
	mov.u32 %r2705, %r2707;
	mov.u32 %r2708, %r2707;
	mov.u32 %r2709, %r2708;
	mov.u32 %r2710, %r2709;
	mov.u32 %r2704, %r2710;
	mov.u32 %r2703, %r2704;
	mov.u32 %r2702, %r2703;
	mov.u32 %r2701, %r2702;
	mov.u32 %r2700, %r2701;
	mov.u32 %r2699, %r2700;
	mov.u32 %r2705, %r2699;
	mov.u32 %r2706, %r2705;
	mov.u32 %r2707, %r2706;
	mov.u32 %r2708, %r2707;
	mov.u32 %r2709, %r2708;
	mov.u32 %r2710, %r2709;
	mov.u32 %r2704, %r2710;
	mov.u32 %r2703, %r2704;
	mov.u32 %r2702, %r2703;
	mov.u32 %r2701, %r2702;
	mov.u32 %r2700, %r2701;
	mov.u32 %r2699, %r2700;
	// end inline asm
	// begin inline asm
	
	mov.u32 %r2705, %r2;
	mov.u32 %r2706, %r3;
	mov.u32 %r2707, %r2706;
	mov.u32 %r2706, %r2705;
	mov.u32 %r2705, %r2707;
	mov.u32 %r2708, %r2707;
	mov.u32 %r2709, %r2708;
	mov.u32 %r2710, %r2709;
	mov.u32 %r2704, %r2710;
	mov.u32 %r2703, %r2704;
	mov.u32 %r2702, %r2703;
	mov.u32 %r2701, %r2702;
	mov.u32 %r2700, %r2701;
	mov.u32 %r2699, %r2700;
	mov.u32 %r2705, %r2699;
	mov.u32 %r2706, %r2705;
	mov.u32 %r2707, %r2706;
	mov.u32 %r2708, %r2707;
	mov.u32 %r2709, %r2708;
	mov.u32 %r2710, %r2709;
	mov.u32 %r2704, %r2710;
	mov.u32 %r2703, %r2704;
	mov.u32 %r2702, %r2703;
	mov.u32 %r2701, %r2702;
	mov.u32 %r2700, %r2701;
	mov.u32 %r2699, %r2700;
	// end inline asm
	// begin inline asm
	
	mov.u32 %r2705, %r2;
	mov.u32 %r2706, %r3;
	mov.u32 %r2707, %r2706;
	mov.u32 %r2706, %r2705;
	mov.u32 %r2705, %r2707;
	mov.u32 %r2708, %r2707;
	mov.u32 %r2709, %r2708;
	mov.u32 %r2710, %r2709;
	mov.u32 %r2704, %r2710;
	mov.u32 %r2703, %r2704;
	mov.u32 %r2702, %r2703;
	mov.u32 %r2701, %r2702;
	mov.u32 %r2700, %r2701;
	mov.u32 %r2699, %r2700;
	mov.u32 %r2705, %r2699;
	mov.u32 %r2706, %r2705;
	mov.u32 %r2707, %r2706;
	mov.u32 %r2708, %r2707;
	mov.u32 %r2709, %r2708;
	mov.u32 %r2710, %r2709;
	mov.u32 %r2704, %r2710;
	mov.u32 %r2703, %r2704;
	mov.u32 %r2702, %r2703;
	mov.u32 %r2701, %r2702;
	mov.u32 %r2700, %r2701;
	mov.u32 %r2699, %r2700;
	// end inline asm
	// begin inline asm
	
	mov.u32 %r2705, %r2;
	mov.u32 %r2706, %r3;
	mov.u32 %r2707, %r2706;
	mov.u32 %r2706, %r2705;
	mov.u32 %r2705, %r2707;
	mov.u32 %r2708, %r2707;
	mov.u32 %r2709, %r2708;
	mov.u32 %r2710, %r2709;
	mov.u32 %r2704, %r2710;
	mov.u32 %r2703, %r2704;
	mov.u32 %r2702, %r2703;
	mov.u32 %r2701, %r2702;
	mov.u32 %r2700, %r2701;
	mov.u32 %r2699, %r2700;
	mov.u32 %r2705, %r2699;
	mov.u32 %r2706, %r2705;
	mov.u32 %r2707, %r2706;
	mov.u32 %r2708, %r2707;
	mov.u32 %r2709, %r2708;
	mov.u32 %r2710, %r2709;
	mov.u32 %r2704, %r2710;
	mov.u32 %r2703, %r2704;
	mov.u32 %r2702, %r2703;
	mov.u32 %r2701, %r2702;
	mov.u32 %r2700, %r2701;
	mov.u32 %r2699, %r2700;
	// end inline asm
	// begin inline asm
	
	mov.u32 %r2705, %r2;
	mov.u32 %r2706, %r3;
	mov.u32 %r2707, %r2706;
	mov.u32 %r2706, %r2705;
	mov.u32 %r2705, %r2707;
	mov.u32 %r2708, %r2707;
	mov.u32 %r2709, %r2708;
	mov.u32 %r2710, %r2709;
	mov.u32 %r2704, %r2710;
	mov.u32 %r2703, %r2704;
	mov.u32 %r2702, %r2703;
	mov.u32 %r2701, %r2702;
	mov.u32 %r2700, %r2701;
	mov.u32 %r2699, %r2700;
	mov.u32 %r2705, %r2699;
	mov.u32 %r2706, %r2705;
	mov.u32 %r2707, %r2706;
	mov.u32 %r2708, %r2707;
	mov.u32 %r2709, %r2708;
	mov.u32 %r2710, %r2709;
	mov.u32 %r2704, %r2710;
	mov.u32 %r2703, %r2704;
	mov.u32 %r2702, %r2703;
	mov.u32 %r2701, %r2702;
	mov.u32 %r2700, %r2701;
	mov.u32 %r2699, %r2700;
	// end inline asm
	// begin inline asm
	
	mov.u32 %r2705, %r2;
	mov.u32 %r2706, %r3;
	mov.u32 %r2707, %r2706;
	mov.u32 %r2706, %r2705;
	mov.u32 %r2705, %r2707;
	mov.u32 %r2708, %r2707;
	mov.u32 %r2709, %r2708;
	mov.u32 %r2710, %r2709;
	mov.u32 %r2704, %r2710;
	mov.u32 %r2703, %r2704;
	mov.u32 %r2702, %r2703;
	mov.u32 %r2701, %r2702;
	mov.u32 %r2700, %r2701;
	mov.u32 %r2699, %r2700;
	mov.u32 %r2705, %r2699;
	mov.u32 %r2706, %r2705;
	mov.u32 %r2707, %r2706;
	mov.u32 %r2708, %r2707;
	mov.u32 %r2709, %r2708;
	mov.u32 %r2710, %r2709;
	mov.u32 %r2704, %r2710;
	mov.u32 %r2703, %r2704;
	mov.u32 %r2702, %r2703;
	mov.u32 %r2701, %r2702;
	mov.u32 %r2700, %r2701;
	mov.u32 %r2699, %r2700;
	// end inline asm
	// begin inline asm
	
	mov.u32 %r2705, %r2;
	mov.u32 %r2706, %r3;
	mov.u32 %r2707, %r2706;
	mov.u32 %r2706, %r2705;
	mov.u32 %r2705, %r2707;
	mov.u32 %r2708, %r2707;
	mov.u32 %r2709, %r2708;
	mov.u32 %r2710, %r2709;
	mov.u32 %r2704, %r2710;
	mov.u32 %r2703, %r2704;
	mov.u32 %r2702, %r2703;
	mov.u32 %r2701, %r2702;
	mov.u32 %r2700, %r2701;
	mov.u32 %r2699, %r2700;
	mov.u32 %r2705, %r2699;
	mov.u32 %r2706, %r2705;
	mov.u32 %r2707, %r2706;
	mov.u32 %r2708, %r2707;
	mov.u32 %r2709, %r2708;
	mov.u32 %r2710, %r2709;
	mov.u32 %r2704, %r2710;
	mov.u32 %r2703, %r2704;
	mov.u32 %r2702, %r2703;
	mov.u32 %r2701, %r2702;
	mov.u32 %r2700, %r2701;
	mov.u32 %r2699, %r2700;
	// end inline asm
	// begin inline asm
	
	mov.u32 %r2705, %r2;
	mov.u32 %r2706, %r3;
	mov.u32 %r2707, %r2706;
	mov.u32 %r2706, %r2705;
	mov.u32 %r2705, %r2707;
	mov.u32 %r2708, %r2707;
	mov.u32 %r2709, %r2708;
	mov.u32 %r2710, %r2709;
	mov.u32 %r2704, %r2710;
	mov.u32 %r2703, %r2704;
	mov.u32 %r2702, %r2703;
	mov.u32 %r2701, %r2702;
	mov.u32 %r2700, %r2701;
	mov.u32 %r2699, %r2700;
	mov.u32 %r2705, %r2699;
	mov.u32 %r2706, %r2705;
	mov.u32 %r2707, %r2706;
	mov.u32 %r2708, %r2707;
	mov.u32 %r2709, %r2708;
	mov.u32 %r2710, %r2709;
	mov.u32 %r2704, %r2710;
	mov.u32 %r2703, %r2704;
	mov.u32 %r2702, %r2703;
	mov.u32 %r2701, %r2702;
	mov.u32 %r2700, %r2701;
	mov.u32 %r2699, %r2700;
	// end inline asm
	// begin inline asm
	
	mov.u32 %r2705, %r2;
	mov.u32 %r2706, %r3;
	mov.u32 %r2707, %r2706;
	mov.u32 %r2706, %r2705;
	mov.u32 %r2705, %r2707;
	mov.u32 %r2708, %r2707;
	mov.u32 %r2709, %r2708;
	mov.u32 %r2710, %r2709;
	mov.u32 %r2704, %r2710;
	mov.u32 %r2703, %r2704;
	mov.u32 %r2702, %r2703;
	mov.u32 %r2701, %r2702;
	mov.u32 %r2700, %r2701;
	mov.u32 %r2699, %r2700;
	mov.u32 %r2705, %r2699;
	mov.u32 %r2706, %r2705;
	mov.u32 %r2707, %r2706;
	mov.u32 %r2708, %r2707;
	mov.u32 %r2709, %r2708;
	mov.u32 %r2710, %r2709;
	mov.u32 %r2704, %r2710;
	mov.u32 %r2703, %r2704;
	mov.u32 %r2702, %r2703;
	mov.u32 %r2701, %r2702;
	mov.u32 %r2700, %r2701;
	mov.u32 %r2699, %r2700;
	// end inline asm
	// begin inline asm
	
	mov.u32 %r2705, %r2;
	mov.u32 %r2706, %r3;
	mov.u32 %r2707, %r2706;
	mov.u32 %r2706, %r2705;
	mov.u32 %r2705, %r2707;
	mov.u32 %r2708, %r2707;
	mov.u32 %r2709, %r2708;
	mov.u32 %r2710, %r2709;
	mov.u32 %r2704, %r2710;
	mov.u32 %r2703, %r2704;
	mov.u32 %r2702, %r2703;
	mov.u32 %r2701, %r2702;
	mov.u32 %r2700, %r2701;
	mov.u32 %r2699, %r2700;
	mov.u32 %r2705, %r2699;
	mov.u32 %r2706, %r2705;
	mov.u32 %r2707, %r2706;
	mov.u32 %r2708, %r2707;
	mov.u32 %r2709, %r2708;
	mov.u32 %r2710, %r2709;
	mov.u32 %r2704, %r2710;
	mov.u32 %r2703, %r2704;
	mov.u32 %r2702, %r2703;
	mov.u32 %r2701, %r2702;
	mov.u32 %r2700, %r2701;
	mov.u32 %r2699, %r2700;
	// end inline asm
	// begin inline asm
	
	mov.u32 %r2705, %r2;
	mov.u32 %r2706, %r3;
	mov.u32 %r2707, %r2706;
	mov.u32 %r2706, %r2705;
	mov.u32 %r2705, %r2707;
	mov.u32 %r2708, %r2707;
	mov.u32 %r2709, %r2708;
	mov.u32 %r2710, %r2709;
	mov.u32 %r2704, %r2710;
	mov.u32 %r2703, %r2704;
	mov.u32 %r2702, %r2703;
	mov.u32 %r2701, %r2702;
	mov.u32 %r2700, %r2701;
	mov.u32 %r2699, %r2700;
	mov.u32 %r2705, %r2699;
	mov.u32 %r2706, %r2705;
	mov.u32 %r2707, %r2706;
	mov.u32 %r2708, %r2707;
	mov.u32 %r2709, %r2708;
	mov.u32 %r2710, %r2709;
	mov.u32 %r2704, %r2710;
	mov.u32 %r2703, %r2704;
	mov.u32 %r2702, %r2703;
	mov.u32 %r2701, %r2702;
	mov.u32 %r2700, %r2701;
	mov.u32 %r2699, %r2700;
	// end inline asm
	// begin inline asm
	
	mov.u32 %r2705, %r2;
	mov.u32 %r2706, %r3;
	mov.u32 %r2707, %r2706;
	mov.u32 %r2706, %r2705;
	mov.u32 %r2705, %r2707;
	mov.u32 %r2708, %r2707;
	mov.u32 %r2709, %r2708;
	mov.u32 %r2710, %r2709;
	mov.u32 %r2704, %r2710;
	mov.u32 %r2703, %r2704;
	mov.u32 %r2702, %r2703;
	mov.u32 %r2701, %r2702;
	mov.u32 %r2700, %r2701;
	mov.u32 %r2699, %r2700;
	mov.u32 %r2705, %r2699;
	mov.u32 %r2706, %r2705;
	mov.u32 %r2707, %r2706;
	mov.u32 %r2708, %r2707;
	mov.u32 %r2709, %r2708;
	mov.u32 %r2710, %r2709;
	mov.u32 %r2704, %r2710;
	mov.u32 %r2703, %r2704;
	mov.u32 %r2702, %r2703;
	mov.u32 %r2701, %r2702;
	mov.u32 %r2700, %r2701;
	mov.u32 %r2699, %r2700;
	// end inline asm
	// begin inline asm
	
	mov.u32 %r2705, %r2;
	mov.u32 %r2706, %r3;
	mov.u32 %r2707, %r2706;
	mov.u32 %r2706, %r2705;
	mov.u32 %r2705, %r2707;
	mov.u32 %r2708, %r2707;
	mov.u32 %r2709, %r2708;
	mov.u32 %r2710, %r2709;
	mov.u32 %r2704, %r2710;
	mov.u32 %r2703, %r2704;
	mov.u32 %r2702, %r2703;
	mov.u32 %r2701, %r2702;
	mov.u32 %r2700, %r2701;
	mov.u32 %r2699, %r2700;
	mov.u32 %r2705, %r2699;
	mov.u32 %r2706, %r2705;
	mov.u32 %r2707, %r2706;
	mov.u32 %r2708, %r2707;
	mov.u32 %r2709, %r2708;
	mov.u32 %r2710, %r2709;
	mov.u32 %r2704, %r2710;
	mov.u32 %r2703, %r2704;
	mov.u32 %r2702, %r2703;
	mov.u32 %r2701, %r2702;
	mov.u32 %r2700, %r2701;
	mov.u32 %r2699, %r2700;
	// end inline asm
	// begin inline asm
	
	mov.u32 %r2705, %r2;
	mov.u32 %r2706, %r3;
	mov.u32 %r2707, %r2706;
	mov.u32 %r2706, %r2705;
	mov.u32 %r2705, %r2707;
	mov.u32 %r2708, %r2707;
	mov.u32 %r2709, %r2708;
	mov.u32 %r2710, %r2709;
	mov.u32 %r2704, %r2710;
	mov.u32 %r2703, %r2704;
	mov.u32 %r2702, %r2703;
	mov.u32 %r2701, %r2702;
	mov.u32 %r2700, %r2701;
	mov.u32 %r2699, %r2700;
	mov.u32 %r2705, %r2699;
	mov.u32 %r2706, %r2705;
	mov.u32 %r2707, %r2706;
	mov.u32 %r2708, %r2707;
	mov.u32 %r2709, %r2708;
	mov.u32 %r2710, %r2709;
	mov.u32 %r2704, %r2710;
	mov.u32 %r2703, %r2704;
	mov.u32 %r2702, %r2703;
	mov.u32 %r2701, %r2702;
	mov.u32 %r2700, %r2701;
	mov.u32 %r2699, %r2700;
	// end inline asm
	// begin inline asm
	
	mov.u32 %r2705, %r2;
	mov.u32 %r2706, %r3;
	mov.u32 %r2707, %r2706;
	mov.u32 %r2706, %r2705;
	mov.u32 %r2705, %r2707;
	mov.u32 %r2708, %r2707;
	mov.u32 %r2709, %r2708;
	mov.u32 %r2710, %r2709;
	mov.u32 %r2704, %r2710;
	mov.u32 %r2703, %r2704;
	mov.u32 %r2702, %r2703;
	mov.u32 %r2701, %r2702;
	mov.u32 %r2700, %r2701;
	mov.u32 %r2699, %r2700;
	mov.u32 %r2705, %r2699;
	mov.u32 %r2706, %r2705;
	mov.u32 %r2707, %r2706;
	mov.u32 %r2708, %r2707;
	mov.u32 %r2709, %r2708;
	mov.u32 %r2710, %r2709;
	mov.u32 %r2704, %r2710;
	mov.u32 %r2703, %r2704;
	mov.u32 %r2702, %r2703;
	mov.u32 %r2701, %r2702;
	mov.u32 %r2700, %r2701;
	mov.u32 %r2699, %r2700;
	// end inline asm
	// begin inline asm
	
	mov.u32 %r2705, %r2;
	mov.u32 %r2706, %r3;
	mov.u32 %r2707, %r2706;
	mov.u32 %r2706, %r2705;
	mov.u32 %r2705, %r2707;
	mov.u32 %r2708, %r2707;
	mov.u32 %r2709, %r2708;
	mov.u32 %r2710, %r2709;
	mov.u32 %r2704, %r2710;
	mov.u32 %r2703, %r2704;
	mov.u32 %r2702, %r2703;
	mov.u32 %r2701, %r2702;
	mov.u32 %r2700, %r2701;
	mov.u32 %r2699, %r2700;
	mov.u32 %r2705, %r2699;
	mov.u32 %r2706, %r2705;
	mov.u32 %r2707, %r2706;
	mov.u32 %r2708, %r2707;
	mov.u32 %r2709, %r2708;
	mov.u32 %r2710, %r2709;
	mov.u32 %r2704, %r2710;
	mov.u32 %r2703, %r2704;
	mov.u32 %r2702, %r2703;
	mov.u32 %r2701, %r2702;
	mov.u32 %r2700, %r2701;
	mov.u32 %r2699, %r2700;
	// end inline asm
	// begin inline asm
	
	mov.u32 %r2705, %r2;
	mov.u32 %r2706, %r3;
	mov.u32 %r2707, %r2706;
	mov.u32 %r2706, %r2705;
	mov.u32 %r2705, %r2707;
	mov.u32 %r2708, %r2707;
	mov.u32 %r2709, %r2708;
	mov.u32 %r2710, %r2709;
	mov.u32 %r2704, %r2710;
	mov.u32 %r2703, %r2704;
	mov.u32 %r2702, %r2703;
	mov.u32 %r2701, %r2702;
	mov.u32 %r2700, %r2701;
	mov.u32 %r2699, %r2700;
	mov.u32 %r2705, %r2699;
	mov.u32 %r2706, %r2705;
	mov.u32 %r2707, %r2706;
	mov.u32 %r2708, %r2707;
	mov.u32 %r2709, %r2708;
	mov.u32 %r2710, %r2709;
	mov.u32 %r2704, %r2710;
	mov.u32 %r2703, %r2704;
	mov.u32 %r2702, %r2703;
	mov.u32 %r2701, %r2702;
	mov.u32 %r2700, %r2701;
	mov.u32 %r2699, %r2700;
	// end inline asm
	// begin inline asm
	
	mov.u32 %r2705, %r2;
	mov.u32 %r2706, %r3;
	mov.u32 %r2707, %r2706;
	mov.u32 %r2706, %r2705;
	mov.u32 %r2705, %r2707;
	mov.u32 %r2708, %r2707;
	mov.u32 %r2709, %r2708;
	mov.u32 %r2710, %r2709;
	mov.u32 %r2704, %r2710;
	mov.u32 %r2703, %r2704;
	mov.u32 %r2702, %r2703;
	mov.u32 %r2701, %r2702;
	mov.u32 %r2700, %r2701;
	mov.u32 %r2699, %r2700;
	mov.u32 %r2705, %r2699;
	mov.u32 %r2706, %r2705;
	mov.u32 %r2707, %r2706;
	mov.u32 %r2708, %r2707;
	mov.u32 %r2709, %r2708;
	mov.u32 %r2710, %r2709;
	mov.u32 %r2704, %r2710;
	mov.u32 %r2703, %r2704;
	mov.u32 %r2702, %r2703;
	mov.u32 %r2701, %r2702;
	mov.u32 %r2700, %r2701;
	mov.u32 %r2699, %r2700;
	// end inline asm
	// begin inline asm
	
	mov.u32 %r2705, %r2;
	mov.u32 %r2706, %r3;
	mov.u32 %r2707, %r2706;
	mov.u32 %r2706, %r2705;
	mov.u32 %r2705, %r2707;
	mov.u32 %r2708, %r2707;
	mov.u32 %r2709, %r2708;
	mov.u32 %r2710, %r2709;
	mov.u32 %r2704, %r2710;
	mov.u32 %r2703, %r2704;
	mov.u32 %r2702, %r2703;
	mov.u32 %r2701, %r2702;
	mov.u32 %r2700, %r2701;
	mov.u32 %r2699, %r2700;
	mov.u32 %r2705, %r2699;
	mov.u32 %r2706, %r2705;
	mov.u32 %r2707, %r2706;
	mov.u32 %r2708, %r2707;
	mov.u32 %r2709, %r2708;
	mov.u32 %r2710, %r2709;
	mov.u32 %r2704, %r2710;
	mov.u32 %r2703, %r2704;
	mov.u32 %r2702, %r2703;
	mov.u32 %r2701, %r2702;
	mov.u32 %r2700, %r2701;
	mov.u32 %r2699, %r2700;
	// end inline asm
	// begin inline asm
	
	mov.u32 %r2705, %r2;
	mov.u32 %r2706, %r3;
	mov.u32 %r2707, %r2706;
	mov.u32 %r2706, %r2705;
	mov.u32 %r2705, %r2707;
	mov.u32 %r2708, %r2707;
	mov.u32 %r2709, %r2708;
	mov.u32 %r2710, %r2709;
	mov.u32 %r2704, %r2710;
	mov.u32 %r2703, %r2704;
	mov.u32 %r2702, %r2703;
	mov.u32 %r2701, %r2702;
	mov.u32 %r2700, %r2701;
	mov.u32 %r2699, %r2700;
	mov.u32 %r2705, %r2699;
	mov.u32 %r2706, %r2705;
	mov.u32 %r2707, %r2706;
	mov.u32 %r2708, %r2707;
	mov.u32 %r2709, %r2708;
	mov.u32 %r2710, %r2709;
	mov.u32 %r2704, %r2710;
	mov.u32 %r2703, %r2704;
	mov.u32 %r2702, %r2703;
	mov.u32 %r2701, %r2702;
	mov.u32 %r2700, %r2701;
	mov.u32 %r2699, %r2700;
	// end inline asm
	// begin inline asm
	
	mov.u32 %r2705, %r2;
	mov.u32 %r2706, %r3;
	mov.u32 %r2707, %r2706;
	mov.u32 %r2706, %r2705;
	mov.u32 %r2705, %r2707;
	mov.u32 %r2708, %r2707;
	mov.u32 %r2709, %r2708;
	mov.u32 %r2710, %r2709;
	mov.u32 %r2704, %r2710;
	mov.u32 %r2703, %r2704;
	mov.u32 %r2702, %r2703;
	mov.u32 %r2701, %r2702;
	mov.u32 %r2700, %r2701;
	mov.u32 %r2699, %r2700;
	mov.u32 %r2705, %r2699;
	mov.u32 %r2706, %r2705;
	mov.u32 %r2707, %r2706;
	mov.u32 %r2708, %r2707;
	mov.u32 %r2709, %r2708;
	mov.u32 %r2710, %r2709;
	mov.u32 %r2704, %r2710;
	mov.u32 %r2703, %r2704;
	mov.u32 %r2702, %r2703;
	mov.u32 %r2701, %r2702;
	mov.u32 %r2700, %r2701;
	mov.u32 %r2699, %r2700;
	// end inline asm
	// begin inline asm
	
	mov.u32 %r2705, %r2;
	mov.u32 %r2706, %r3;
	mov.u32 %r2707, %r2706;
	mov.u32 %r2706, %r2705;
	mov.u32 %r2705, %r2707;
	mov.u32 %r2708, %r2707;
	mov.u32 %r2709, %r2708;
	mov.u32 %r2710, %r2709;
	mov.u32 %r2704, %r2710;
	mov.u32 %r2703, %r2704;
	mov.u32 %r2702, %r2703;
	mov.u32 %r2701, %r2702;
	mov.u32 %r2700, %r2701;
	mov.u32 %r2699, %r2700;
	mov.u32 %r2705, %r2699;
	mov.u32 %r2706, %r2705;
	mov.u32 %r2707, %r2706;
	mov.u32 %r2708, %r2707;
	mov.u32 %r2709, %r2708;
	mov.u32 %r2710, %r2709;
	mov.u32 %r2704, %r2710;
	mov.u32 %r2703, %r2704;
	mov.u32 %r2702, %r2703;
	mov.u32 %r2701, %r2702;
	mov.u32 %r2700, %r2701;
	mov.u32 %r2699, %r2700;
	// end inline asm
	// begin inline asm
	
	mov.u32 %r2705, %r2;
	mov.u32 %r2706, %r3;
	mov.u32 %r2707, %r2706;
	mov.u32 %r2706, %r2705;
	mov.u32 %r2705, %r2707;
	mov.u32 %r2708, %r2707;
	mov.u32 %r2709, %r2708;
	mov.u32 %r2710, %r2709;
	mov.u32 %r2704, %r2710;
	mov.u32 %r2703, %r2704;
	mov.u32 %r2702, %r2703;
	mov.u32 %r2701, %r2702;
	mov.u32 %r2700, %r2701;
	mov.u32 %r2699, %r2700;
	mov.u32 %r2705, %r2699;
	mov.u32 %r2706, %r2705;
	mov.u32 %r2707, %r2706;
	mov.u32 %r2708, %r2707;
	mov.u32 %r2709, %r2708;
	mov.u32 %r2710, %r2709;
	mov.u32 %r2704, %r2710;
	mov.u32 %r2703, %r2704;
	mov.u32 %r2702, %r2703;
	mov.u32 %r2701, %r2702;
	mov.u32 %r2700, %r2701;
	mov.u32 %r2699, %r2700;
	// end inline asm
	// begin inline asm
	
	mov.u32 %r2705, %r2;
	mov.u32 %r2706, %r3;
	mov.u32 %r2707, %r2706;
	mov.u32 %r2706, %r2705;
	mov.u32 %r2705, %r2707;
	mov.u32 %r2708, %r2707;
	mov.u32 %r2709, %r2708;
	mov.u32 %r2710, %r2709;
	mov.u32 %r2704, %r2710;
	mov.u32 %r2703, %r2704;
	mov.u32 %r2702, %r2703;
	mov.u32 %r2701, %r2702;
	mov.u32 %r2700, %r2701;
	mov.u32 %r2699, %r2700;
	mov.u32 %r2705, %r2699;
	mov.u32 %r2706, %r2705;
	mov.u32 %r2707, %r2706;
	mov.u32 %r2708, %r2707;
	mov.u32 %r2709, %r2708;
	mov.u32 %r2710, %r2709;
	mov.u32 %r2704, %r2710;
	mov.u32 %r2703, %r2704;
	mov.u32 %r2702, %r2703;
	mov.u32 %r2701, %r2702;
	mov.u32 %r2700, %r2701;
	mov.u32 %r2699, %r2700;
	// end inline asm
	// begin inline asm
	
	mov.u32 %r2705, %r2;
	mov.u32 %r2706, %r3;
	mov.u32 %r2707, %r2706;
	mov.u32 %r2706, %r2705;
	mov.u32 %r2705, %r2707;
	mov.u32 %r2708, %r2707;
	mov.u32 %r2709, %r2708;
	mov.u32 %r2710, %r2709;
	mov.u32 %r2704, %r2710;
	mov.u32 %r2703, %r2704;
	mov.u32 %r2702, %r2703;
	mov.u32 %r2701, %r2702;
	mov.u32 %r2700, %r2701;
	mov.u32 %r2699, %r2700;
	mov.u32 %r2705, %r2699;
	mov.u32 %r2706, %r2705;
	mov.u32 %r2707, %r2706;
	mov.u32 %r2708, %r2707;
	mov.u32 %r2709, %r2708;
	mov.u32 %r2710, %r2709;
	mov.u32 %r2704, %r2710;
	mov.u32 %r2703, %r2704;
	mov.u32 %r2702, %r2703;
	mov.u32 %r2701, %r2702;
	mov.u32 %r2700, %r2701;
	mov.u32 %r2699, %r2700;
	// end inline asm
	// begin inline asm
	
	mov.u32 %r2705, %r2;
	mov.u32 %r2706, %r3;
	mov.u32 %r2707, %r2706;
	mov.u32 %r2706, %r2705;
	mov.u32 %r2705, %r2707;
	mov.u32 %r2708, %r2707;
	mov.u32 %r2709, %r2708;
	mov.u32 %r2710, %r2709;
	mov.u32 %r2704, %r2710;
	mov.u32 %r2703, %r2704;
	mov.u32 %r2702, %r2703;
	mov.u32 %r2701, %r2702;
	mov.u32 %r2700, %r2701;
	mov.u32 %r2699, %r2700;
	mov.u32 %r2705, %r2699;
	mov.u32 %r2706, %r2705;
	mov.u32 %r2707, %r2706;
	mov.u32 %r2708, %r2707;
	mov.u32 %r2709, %r2708;
	mov.u32 %r2710, %r2709;
	mov.u32 %r2704, %r2710;
	mov.u32 %r2703, %r2704;
	mov.u32 %r2702, %r2703;
	mov.u32 %r2701, %r2702;
	mov.u32 %r2700, %r2701;
	mov.u32 %r2699, %r2700;
	// end inline asm
	// begin inline asm
	
	mov.u32 %r2705, %r2;
	mov.u32 %r2706, %r3;
	mov.u32 %r2707, %r2706;
	mov.u32 %r2706, %r2705;
	mov.u32 %r2705, %r2707;
	mov.u32 %r2708, %r2707;
	mov.u32 %r2709, %r2708;
	mov.u32 %r2710, %r2709;
	mov.u32 %r2704, %r2710;
	mov.u32 %r2703, %r2704;
	mov.u32 %r2702, %r2703;
	mov.u32 %r2701, %r2702;
	mov.u32 %r2700, %r2701;
	mov.u32 %r2699, %r2700;
	mov.u32 %r2705, %r2699;
	mov.u32 %r2706, %r2705;
	mov.u32 %r2707, %r2706;
	mov.u32 %r2708, %r2707;
	mov.u32 %r2709, %r2708;
	mov.u32 %r2710, %r2709;
	mov.u32 %r2704, %r2710;
	mov.u32 %r2703, %r2704;
	mov.u32 %r2702, %r2703;
	mov.u32 %r2701, %r2702;
	mov.u32 %r2700, %r2701;
	mov.u32 %r2699, %r2700;
	// end inline asm
	// begin inline asm
	
	mov.u32 %r2705, %r2;
	mov.u32 %r2706, %r3;
	mov.u32 %r2707, %r2706;
	mov.u32 %r2706, %r2705;
	mov.u32 %r2705, %r2707;
	mov.u32 %r2708, %r2707;
	mov.u32 %r2709, %r2708;
	mov.u32 %r2710, %r2709;
	mov.u32 %r2704, %r2710;
	mov.u32 %r2703, %r2704;
	mov.u32 %r2702, %r2703;
	mov.u32 %r2701, %r2702;
	mov.u32 %r2700, %r2701;
	mov.u32 %r2699, %r2700;
	mov.u32 %r2705, %r2699;
	mov.u32 %r2706, %r2705;
	mov.u32 %r2707, %r2706;
	mov.u32 %r2708, %r2707;
	mov.u32 %r2709, %r2708;
	mov.u32 %r2710, %r2709;
	mov.u32 %r2704, %r2710;
	mov.u32 %r2703, %r2704;
	mov.u32 %r2702, %r2703;
	mov.u32 %r2701, %r2702;
	mov.u32 %r2700, %r2701;
	mov.u32 %r2699, %r2700;
	// end inline asm
	// begin inline asm
	
	mov.u32 %r2705, %r2;
	mov.u32 %r2706, %r3;
	mov.u32 %r2707, %r2706;
	mov.u32 %r2706, %r2705;
	mov.u32 %r2705, %r2707;
	mov.u32 %r2708, %r2707;
	mov.u32 %r2709, %r2708;
	mov.u32 %r2710, %r2709;
	mov.u32 %r2704, %r2710;
	mov.u32 %r2703, %r2704;
	mov.u32 %r2702, %r2703;
	mov.u32 %r2701, %r2702;
	mov.u32 %r2700, %r2701;
	mov.u32 %r2699, %r2700;
	mov.u32 %r2705, %r2699;
	mov.u32 %r2706, %r2705;
	mov.u32 %r2707, %r2706;
	mov.u32 %r2708, %r2707;
	mov.u32 %r2709, %r2708;
	mov.u32 %r2710, %r2709;
	mov.u32 %r2704, %r2710;
	mov.u32 %r2703, %r2704;
	mov.u32 %r2702, %r2703;
	mov.u32 %r2701, %r2702;
	mov.u32 %r2700, %r2701;
	mov.u32 %r2699, %r2700;
	// end inline asm
	// begin inline asm
	
	mov.u32 %r2705, %r2;
	mov.u32 %r2706, %r3;
	mov.u32 %r2707, %r2706;
	mov.u32 %r2706, %r2705;
	mov.u32 %r2705, %r2707;
	mov.u32 %r2708, %r2707;
	mov.u32 %r2709, %r2708;
	mov.u32 %r2710, %r2709;
	mov.u32 %r2704, %r2710;
	mov.u32 %r2703, %r2704;
	mov.u32 %r2702, %r2703;
	mov.u32 %r2701, %r2702;
	mov.u32 %r2700, %r2701;
	mov.u32 %r2699, %r2700;
	mov.u32 %r2705, %r2699;
	mov.u32 %r2706, %r2705;
	mov.u32 %r2707, %r2706;
	mov.u32 %r2708, %r2707;
	mov.u32 %r2709, %r2708;
	mov.u32 %r2710, %r2709;
	mov.u32 %r2704, %r2710;
	mov.u32 %r2703, %r2704;
	mov.u32 %r2702, %r2703;
	mov.u32 %r2701, %r2702;
	mov.u32 %r2700, %r2701;
	mov.u32 %r2699, %r2700;
	// end inline asm
	// begin inline asm
	
	mov.u32 %r2705, %r2;
	mov.u32 %r2706, %r3;
	mov.u32 %r2707, %r2706;
	mov.u32 %r2706, %r2705;
	mov.u32 %r2705, %r2707;
	mov.u32 %r2708, %r2707;
	mov.u32 %r2709, %r2708;
	mov.u32 %r2710, %r2709;
	mov.u32 %r2704, %r2710;
	mov.u32 %r2703, %r2704;
	mov.u32 %r2702, %r2703;
	mov.u32 %r2701, %r2702;
	mov.u32 %r2700, %r2701;
	mov.u32 %r2699, %r2700;
	mov.u32 %r2705, %r2699;
	mov.u32 %r2706, %r2705;
	mov.u32 %r2707, %r2706;
	mov.u32 %r2708, %r2707;
	mov.u32 %r2709, %r2708;
	mov.u32 %r2710, %r2709;
	mov.u32 %r2704, %r2710;
	mov.u32 %r2703, %r2704;
	mov.u32 %r2702, %r2703;
	mov.u32 %r2701, %r2702;
	mov.u32 %r2700, %r2701;
	mov.u32 %r2699, %r2700;
	// end inline asm
	// begin inline asm
	
	mov.u32 %r2705, %r2;
	mov.u32 %r2706, %r3;
	mov.u32 %r2707, %r2706;
	mov.u32 %r2706, %r2705;
	mov.u32 %r2705, %r2707;
	mov.u32 %r2708, %r2707;
	mov.u32 %r2709, %r2708;
	mov.u32 %r2710, %r2709;
	mov.u32 %r2704, %r2710;
	mov.u32 %r2703, %r2704;
	mov.u32 %r2702, %r2703;
	mov.u32 %r2701, %r2702;
	mov.u32 %r2700, %r2701;
	mov.u32 %r2699, %r2700;
	mov.u32 %r2705, %r2699;
	mov.u32 %r2706, %r2705;
	mov.u32 %r2707, %r2706;
	mov.u32 %r2708, %r2707;
	mov.u32 %r2709, %r2708;
	mov.u32 %r2710, %r2709;
	mov.u32 %r2704, %r2710;
	mov.u32 %r2703, %r2704;
	mov.u32 %r2702, %r2703;
	mov.u32 %r2701, %r2702;
	mov.u32 %r2700, %r2701;
	mov.u32 %r2699, %r2700;
	// end inline asm
	// begin inline asm
	
	mov.u32 %r2705, %r2;
	mov.u32 %r2706, %r3;
	mov.u32 %r2707, %r2706;
	mov.u32 %r2706, %r2705;
	mov.u32 %r2705, %r2707;
	mov.u32 %r2708, %r2707;
	mov.u32 %r2709, %r2708;
	mov.u32 %r2710, %r2709;
	mov.u32 %r2704, %r2710;
	mov.u32 %r2703, %r2704;
	mov.u32 %r2702, %r2703;
	mov.u32 %r2701, %r2702;
	mov.u32 %r2700, %r2701;
	mov.u32 %r2699, %r2700;
	mov.u32 %r2705, %r2699;
	mov.u32 %r2706, %r2705;
	mov.u32 %r2707, %r2706;
	mov.u32 %r2708, %r2707;
	mov.u32 %r2709, %r2708;
	mov.u32 %r2710, %r2709;
	mov.u32 %r2704, %r2710;
	mov.u32 %r2703, %r2704;
	mov.u32 %r2702, %r2703;
	mov.u32 %r2701, %r2702;
	mov.u32 %r2700, %r2701;
	mov.u32 %r2699, %r2700;
	// end inline asm
	// begin inline asm
	
	mov.u32 %r2705, %r2;
	mov.u32 %r2706, %r3;
	mov.u32 %r2707, %r2706;
	mov.u32 %r2706, %r2705;
	mov.u32 %r2705, %r2707;
	mov.u32 %r2708, %r2707;
	mov.u32 %r2709, %r2708;
	mov.u32 %r2710, %r2709;
	mov.u32 %r2704, %r2710;
	mov.u32 %r2703, %r2704;
	mov.u32 %r2702, %r2703;
	mov.u32 %r2701, %r2702;
	mov.u32 %r2700, %r2701;
	mov.u32 %r2699, %r2700;
	mov.u32 %r2705, %r2699;
	mov.u32 %r2706, %r2705;
	mov.u32 %r2707, %r2706;
	mov.u32 %r2708, %r2707;
	mov.u32 %r2709, %r2708;
	mov.u32 %r2710, %r2709;
	mov.u32 %r2704, %r2710;
	mov.u32 %r2703, %r2704;
	mov.u32 %r2702, %r2703;
	mov.u32 %r2701, %r2702;
	mov.u32 %r2700, %r2701;
	mov.u32 %r2699, %r2700;
	// end inline asm
	// begin inline asm
	
	mov.u32 %r2705, %r2;
	mov.u32 %r2706, %r3;
	mov.u32 %r2707, %r2706;
	mov.u32 %r2706, %r2705;
	mov.u32 %r2705, %r2707;
	mov.u32 %r2708, %r2707;
	mov.u32 %r2709, %r2708;
	mov.u32 %r2710, %r2709;
	mov.u32 %r2704, %r2710;
	mov.u32 %r2703, %r2704;
	mov.u32 %r2702, %r2703;
	mov.u32 %r2701, %r2702;
	mov.u32 %r2700, %r2701;
	mov.u32 %r2699, %r2700;
	mov.u32 %r2705, %r2699;
	mov.u32 %r2706, %r2705;
	mov.u32 %r2707, %r2706;
	mov.u32 %r2708, %r2707;
	mov.u32 %r2709, %r2708;
	mov.u32 %r2710, %r2709;
	mov.u32 %r2704, %r2710;
	mov.u32 %r2703, %r2704;
	mov.u32 %r2702, %r2703;
	mov.u32 %r2701, %r2702;
	mov.u32 %r2700, %r2701;
	mov.u32 %r2699, %r2700;
	// end inline asm
	// begin inline asm
	
	mov.u32 %r2705, %r2;
	mov.u32 %r2706, %r3;
	mov.u32 %r2707, %r2706;
	mov.u32 %r2706, %r2705;
	mov.u32 %r2705, %r2707;
	mov.u32 %r2708, %r2707;
	mov.u32 %r2709, %r2708;
	mov.u32 %r2710, %r2709;
	mov.u32 %r2704, %r2710;
	mov.u32 %r2703, %r2704;
	mov.u32 %r2702, %r2703;
	mov.u32 %r2701, %r2702;
	mov.u32 %r2700, %r2701;
	mov.u32 %r2699, %r2700;
	mov.u32 %r2705, %r2699;
	mov.u32 %r2706, %r2705;
	mov.u32 %r2707, %r2706;
	mov.u32 %r2708, %r2707;
	mov.u32 %r2709, %r2708;
	mov.u32 %r2710, %r2709;
	mov.u32 %r2704, %r2710;
	mov.u32 %r2703, %r2704;
	mov.u32 %r2702, %r2703;
	mov.u32 %r2701, %r2702;
	mov.u32 %r2700, %r2701;
	mov.u32 %r2699, %r2700;
	// end inline asm
	// begin inline asm
	
	mov.u32 %r2705, %r2;
	mov.u32 %r2706, %r3;
	mov.u32 %r2707, %r2706;
	mov.u32 %r2706, %r2705;
	mov.u32 %r2705, %r2707;
	mov.u32 %r2708, %r2707;
	mov.u32 %r2709, %r2708;
	mov.u32 %r2710, %r2709;
	mov.u32 %r2704, %r2710;
	mov.u32 %r2703, %r2704;
	mov.u32 %r2702, %r2703;
	mov.u32 %r2701, %r2702;
	mov.u32 %r2700, %r2701;
	mov.u32 %r2699, %r2700;
	mov.u32 %r2705, %r2699;
	mov.u32 %r2706, %r2705;
	mov.u32 %r2707, %r2706;
	mov.u32 %r2708, %r2707;
	mov.u32 %r2709, %r2708;
	mov.u32 %r2710, %r2709;
	mov.u32 %r2704, %r2710;
	mov.u32 %r2703, %r2704;
	mov.u32 %r2702, %r2703;
	mov.u32 %r2701, %r2702;
	mov.u32 %r2700, %r2701;
	mov.u32 %r2699, %r2700;
	// end inline asm
	// begin inline asm
	
	mov.u32 %r2705, %r2;
	mov.u32 %r2706, %r3;
	mov.u32 %r2707, %r2706;
	mov.u32 %r2706, %r2705;
	mov.u32 %r2705, %r2707;
	mov.u32 %r2708, %r2707;
	mov.u32 %r2709, %r2708;
	mov.u32 %r2710, %r2709;
	mov.u32 %r2704, %r2710;
	mov.u32 %r2703, %r2704;
	mov.u32 %r2702, %r2703;
	mov.u32 %r2701, %r2702;
	mov.u32 %r2700, %r2701;
	mov.u32 %r2699, %r2700;
	mov.u32 %r2705, %r2699;
	mov.u32 %r2706, %r2705;
	mov.u32 %r2707, %r2706;
	mov.u32 %r2708, %r2707;
	mov.u32 %r2709, %r2708;
	mov.u32 %r2710, %r2709;
	mov.u32 %r2704, %r2710;
	mov.u32 %r2703, %r2704;
	mov.u32 %r2702, %r2703;
	mov.u32 %r2701, %r2702;
	mov.u32 %r2700, %r2701;
	mov.u32 %r2699, %r2700;
	// end inline asm
	// begin inline asm
	
	mov.u32 %r2705, %r2;
	mov.u32 %r2706, %r3;
	mov.u32 %r2707, %r2706;
	mov.u32 %r2706, %r2705;
	mov.u32 %r2705, %r2707;
	mov.u32 %r2708, %r2707;
	mov.u32 %r2709, %r2708;
	mov.u32 %r2710, %r2709;
	mov.u32 %r2704, %r2710;
	mov.u32 %r2703, %r2704;
	mov.u32 %r2702, %r2703;
	mov.u32 %r2701, %r2702;
	mov.u32 %r2700, %r2701;
	mov.u32 %r2699, %r2700;
	mov.u32 %r2705, %r2699;
	mov.u32 %r2706, %r2705;
	mov.u32 %r2707, %r2706;
	mov.u32 %r2708, %r2707;
	mov.u32 %r2709, %r2708;
	mov.u32 %r2710, %r2709;
	mov.u32 %r2704, %r2710;
	mov.u32 %r2703, %r2704;
	mov.u32 %r2702, %r2703;
	mov.u32 %r2701, %r2702;
	mov.u32 %r2700, %r2701;
	mov.u32 %r2699, %r2700;
	// end inline asm
	// begin inline asm
	
	mov.u32 %r2705, %r2;
	mov.u32 %r2706, %r3;
	mov.u32 %r2707, %r2706;
	mov.u32 %r2706, %r2705;
	mov.u32 %r2705, %r2707;
	mov.u32 %r2708, %r2707;
	mov.u32 %r2709, %r2708;
	mov.u32 %r2710, %r2709;
	mov.u32 %r2704, %r2710;
	mov.u32 %r2703, %r2704;
	mov.u32 %r2702, %r2703;
	mov.u32 %r2701, %r2702;
	mov.u32 %r2700, %r2701;
	mov.u32 %r2699, %r2700;
	mov.u32 %r2705, %r2699;
	mov.u32 %r2706, %r2705;
	mov.u32 %r2707, %r2706;
	mov.u32 %r2708, %r2707;
	mov.u32 %r2709, %r2708;
	mov.u32 %r2710, %r2709;
	mov.u32 %r2704, %r2710;
	mov.u32 %r2703, %r2704;
	mov.u32 %r2702, %r2703;
	mov.u32 %r2701, %r2702;
	mov.u32 %r2700, %r2701;
	mov.u32 %r2699, %r2700;
	// end inline asm
	// begin inline asm
	
	mov.u32 %r2705, %r2;
	mov.u32 %r2706, %r3;
	mov.u32 %r2707, %r2706;
	mov.u32 %r2706, %r2705;
	mov.u32 %r2705, %r2707;
	mov.u32 %r2708, %r2707;
	mov.u32 %r2709, %r2708;
	mov.u32 %r2710, %r2709;
	mov.u32 %r2704, %r2710;
	mov.u32 %r2703, %r2704;
	mov.u32 %r2702, %r2703;
	mov.u32 %r2701, %r2702;
	mov.u32 %r2700, %r2701;
	mov.u32 %r2699, %r2700;
	mov.u32 %r2705, %r2699;
	mov.u32 %r2706, %r2705;
	mov.u32 %r2707, %r2706;
	mov.u32 %r2708, %r2707;
	mov.u32 %r2709, %r2708;
	mov.u32 %r2710, %r2709;
	mov.u32 %r2704, %r2710;
	mov.u32 %r2703, %r2704;
	mov.u32 %r2702, %r2703;
	mov.u32 %r2701, %r2702;
	mov.u32 %r2700, %r2701;
	mov.u32 %r2699, %r2700;
	// end inline asm
	// begin inline asm
	
	mov.u32 %r2705, %r2;
	mov.u32 %r2706, %r3;
	mov.u32 %r2707, %r2706;
	mov.u32 %r2706, %r2705;
	mov.u32 %r2705, %r2707;
	mov.u32 %r2708, %r2707;
	mov.u32 %r2709, %r2708;
	mov.u32 %r2710, %r2709;
	mov.u32 %r2704, %r2710;
	mov.u32 %r2703, %r2704;
	mov.u32 %r2702, %r2703;
	mov.u32 %r2701, %r2702;
	mov.u32 %r2700, %r2701;
	mov.u32 %r2699, %r2700;
	mov.u32 %r2705, %r2699;
	mov.u32 %r2706, %r2705;
	mov.u32 %r2707, %r2706;
	mov.u32 %r2708, %r2707;
	mov.u32 %r2709, %r2708;
	mov.u32 %r2710, %r2709;
	mov.u32 %r2704, %r2710;
	mov.u32 %r2703, %r2704;
	mov.u32 %r2702, %r2703;
	mov.u32 %r2701, %r2702;
	mov.u32 %r2700, %r2701;
	mov.u32 %r2699, %r2700;
	// end inline asm
	// begin inline asm
	
	mov.u32 %r2705, %r2;
	mov.u32 %r2706, %r3;
	mov.u32 %r2707, %r2706;
	mov.u32 %r2706, %r2705;
	mov.u32 %r2705, %r2707;
	mov.u32 %r2708, %r2707;
	mov.u32 %r2709, %r2708;
	mov.u32 %r2710, %r2709;
	mov.u32 %r2704, %r2710;
	mov.u32 %r2703, %r2704;
	mov.u32 %r2702, %r2703;
	mov.u32 %r2701, %r2702;
	mov.u32 %r2700, %r2701;
	mov.u32 %r2699, %r2700;
	mov.u32 %r2705, %r2699;
	mov.u32 %r2706, %r2705;
	mov.u32 %r2707, %r2706;
	mov.u32 %r2708, %r2707;
	mov.u32 %r2709, %r2708;
	mov.u32 %r2710, %r2709;
	mov.u32 %r2704, %r2710;
	mov.u32 %r2703, %r2704;
	mov.u32 %r2702, %r2703;
	mov.u32 %r2701, %r2702;
	mov.u32 %r2700, %r2701;
	mov.u32 %r2699, %r2700;
	// end inline asm
	// begin inline asm
	
	mov.u32 %r2705, %r2;
	mov.u32 %r2706, %r3;
	mov.u32 %r2707, %r2706;
	mov.u32 %r2706, %r2705;
	mov.u32 %r2705, %r2707;
	mov.u32 %r2708, %r2707;
	mov.u32 %r2709, %r2708;
	mov.u32 %r2710, %r2709;
	mov.u32 %r2704, %r2710;
	mov.u32 %r2703, %r2704;
	mov.u32 %r2702, %r2703;
	mov.u32 %r2701, %r2702;
	mov.u32 %r2700, %r2701;
	mov.u32 %r2699, %r2700;
	mov.u32 %r2705, %r2699;
	mov.u32 %r2706, %r2705;
	mov.u32 %r2707, %r2706;
	mov.u32 %r2708, %r2707;
	mov.u32 %r2709, %r2708;
	mov.u32 %r2710, %r2709;
	mov.u32 %r2704, %r2710;
	mov.u32 %r2703, %r2704;
	mov.u32 %r2702, %r2703;
	mov.u32 %r2701, %r2702;
	mov.u32 %r2700, %r2701;
	mov.u32 %r2699, %r2700;
	// end inline asm
	// begin inline asm
	
	mov.u32 %r2705, %r2;
	mov.u32 %r2706, %r3;
	mov.u32 %r2707, %r2706;
	mov.u32 %r2706, %r2705;
	mov.u32 %r2705, %r2707;
	mov.u32 %r2708, %r2707;
	mov.u32 %r2709, %r2708;
	mov.u32 %r2710, %r2709;
	mov.u32 %r2704, %r2710;
	mov.u32 %r2703, %r2704;
	mov.u32 %r2702, %r2703;
	mov.u32 %r2701, %r2702;
	mov.u32 %r2700, %r2701;
	mov.u32 %r2699, %r2700;
	mov.u32 %r2705, %r2699;
	mov.u32 %r2706, %r2705;
	mov.u32 %r2707, %r2706;
	mov.u32 %r2708, %r2707;
	mov.u32 %r2709, %r2708;
	mov.u32 %r2710, %r2709;
	mov.u32 %r2704, %r2710;
	mov.u32 %r2703, %r2704;
	mov.u32 %r2702, %r2703;
	mov.u32 %r2701, %r2702;
	mov.u32 %r2700, %r2701;
	mov.u32 %r2699, %r2700;
	// end inline asm
	// begin inline asm
	
	mov.u32 %r2705, %r2;
	mov.u32 %r2706, %r3;
	mov.u32 %r2707, %r2706;
	mov.u32 %r2706, %r2705;
	mov.u32 %r2705, %r2707;
	mov.u32 %r2708, %r2707;
	mov.u32 %r2709, %r2708;
	mov.u32 %r2710, %r2709;
	mov.u32 %r2704, %r2710;
	mov.u32 %r2703, %r2704;
	mov.u32 %r2702, %r2703;
	mov.u32 %r2701, %r2702;
	mov.u32 %r2700, %r2701;
	mov.u32 %r2699, %r2700;
	mov.u32 %r2705, %r2699;
	mov.u32 %r2706, %r2705;
	mov.u32 %r2707, %r2706;
	mov.u32 %r2708, %r2707;
	mov.u32 %r2709, %r2708;
	mov.u32 %r2710, %r2709;
	mov.u32 %r2704, %r2710;
	mov.u32 %r2703, %r2704;
	mov.u32 %r2702, %r2703;
	mov.u32 %r2701, %r2702;
	mov.u32 %r2700, %r2701;
	mov.u32 %r2699, %r2700;
	// end inline asm
	// begin inline asm
	
	mov.u32 %r2705, %r2;
	mov.u32 %r2706, %r3;
	mov.u32 %r2707, %r2706;
	mov.u32 %r2706, %r2705;
	mov.u32 %r2705, %r2707;
	mov.u32 %r2708, %r2707;
	mov.u32 %r2709, %r2708;
	mov.u32 %r2710, %r2709;
	mov.u32 %r2704, %r2710;
	mov.u32 %r2703, %r2704;
	mov.u32 %r2702, %r2703;
	mov.u32 %r2701, %r2702;
	mov.u32 %r2700, %r2701;
	mov.u32 %r2699, %r2700;
	mov.u32 %r2705, %r2699;
	mov.u32 %r2706, %r2705;
	mov.u32 %r2707, %r2706;
	mov.u32 %r2708, %r2707;
	mov.u32 %r2709, %r2708;
	mov.u32 %r2710, %r2709;
	mov.u32 %r2704, %r2710;
	mov.u32 %r2703, %r2704;
	mov.u32 %r2702, %r2703;
	mov.u32 %r2701, %r2702;
	mov.u32 %r2700, %r2701;
	mov.u32 %r2699, %r2700;
	// end inline asm
	// begin inline asm
	
	mov.u32 %r2705, %r2;
	mov.u32 %r2706, %r3;
	mov.u32 %r2707, %r2706;
	mov.u32 %r2706, %r2705;
	mov.u32 %r2705, %r2707;
	mov.u32 %r2708, %r2707;
	mov.u32 %r2709, %r2708;
	mov.u32 %r2710, %r2709;
	mov.u32 %r2704, %r2710;
	mov.u32 %r2703, %r2704;
	mov.u32 %r2702, %r2703;
	mov.u32 %r2701, %r2702;
	mov.u32 %r2700, %r2701;
	mov.u32 %r2699, %r2700;
	mov.u32 %r2705, %r2699;
	mov.u32 %r2706, %r2705;
	mov.u32 %r2707, %r2706;
	mov.u32 %r2708, %r2707;
	mov.u32 %r2709, %r2708;
	mov.u32 %r2710, %r2709;
	mov.u32 %r2704, %r2710;
	mov.u32 %r2703, %r2704;
	mov.u32 %r2702, %r2703;
	mov.u32 %r2701, %r2702;
	mov.u32 %r2700, %r2701;
	mov.u32 %r2699, %r2700;
	// end inline asm
	// begin inline asm
	
	mov.u32 %r2705, %r2;
	mov.u32 %r2706, %r3;
	mov.u32 %r2707, %r2706;
	mov.u32 %r2706, %r2705;
	mov.u32 %r2705, %r2707;
	mov.u32 %r2708, %r2707;
	mov.u32 %r2709, %r2708;
	mov.u32 %r2710, %r2709;
	mov.u32 %r2704, %r2710;
	mov.u32 %r2703, %r2704;
	mov.u32 %r2702, %r2703;
	mov.u32 %r2701, %r2702;
	mov.u32 %r2700, %r2701;
	mov.u32 %r2699, %r2700;
	mov.u32 %r2705, %r2699;
	mov.u32 %r2706, %r2705;
	mov.u32 %r2707, %r2706;
	mov.u32 %r2708, %r2707;
	mov.u32 %r2709, %r2708;
	mov.u32 %r2710, %r2709;
	mov.u32 %r2704, %r2710;
	mov.u32 %r2703, %r2704;
	mov.u32 %r2702, %r2703;
	mov.u32 %r2701, %r2702;
	mov.u32 %r2700, %r2701;
	mov.u32 %r2699, %r2700;
	// end inline asm
	// begin inline asm
	
	mov.u32 %r2705, %r2;
	mov.u32 %r2706, %r3;
	mov.u32 %r2707, %r2706;
	mov.u32 %r2706, %r2705;
	mov.u32 %r2705, %r2707;
	mov.u32 %r2708, %r2707;
	mov.u32 %r2709, %r2708;
	mov.u32 %r2710, %r2709;
	mov.u32 %r2704, %r2710;
	mov.u32 %r2703, %r2704;
	mov.u32 %r2702, %r2703;
	mov.u32 %r2701, %r2702;
	mov.u32 %r2700, %r2701;
	mov.u32 %r2699, %r2700;
	mov.u32 %r2705, %r2699;
	mov.u32 %r2706, %r2705;
	mov.u32 %r2707, %r2706;
	mov.u32 %r2708, %r2707;
	mov.u32 %r2709, %r2708;
	mov.u32 %r2710, %r2709;
	mov.u32 %r2704, %r2710;
	mov.u32 %r2703, %r2704;
	mov.u32 %r2702, %r2703;
	mov.u32 %r2701, %r2702;
	mov.u32 %r2700, %r2701;
	mov.u32 %r2699, %r2700;
	// end inline asm
	// begin inline asm
	
	mov.u32 %r2705, %r2;
	mov.u32 %r2706, %r3;
	mov.u32 %r2707, %r2706;
	mov.u32 %r2706, %r2705;
	mov.u32 %r2705, %r2707;
	mov.u32 %r2708, %r2707;
	mov.u32 %r2709, %r2708;
	mov.u32 %r2710, %r2709;
	mov.u32 %r2704, %r2710;
	mov.u32 %r2703, %r2704;
	mov.u32 %r2702, %r2703;
	mov.u32 %r2701, %r2702;
	mov.u32 %r2700, %r2701;
	mov.u32 %r2699, %r2700;
	mov.u32 %r2705, %r2699;
	mov.u32 %r2706, %r2705;
	mov.u32 %r2707, %r2706;
	mov.u32 %r2708, %r2707;
	mov.u32 %r2709, %r2708;
	mov.u32 %r2710, %r2709;
	mov.u32 %r2704, %r2710;
	mov.u32 %r2703, %r2704;
	mov.u32 %r2702, %r2703;
	mov.u32 %r2701, %r2702;
	mov.u32 %r2700, %r2701;
	mov.u32 %r2699, %r2700;
	// end inline asm
	// begin inline asm
	
	mov.u32 %r2705, %r2;
	mov.u32 %r2706, %r3;
	mov.u32 %r2707, %r2706;
	mov.u32 %r2706, %r2705;
	mov.u32 %r2705, %r2707;
	mov.u32 %r2708, %r2707;
	mov.u32 %r2709, %r2708;
	mov.u32 %r2710, %r2709;
	mov.u32 %r2704, %r2710;
	mov.u32 %r2703, %r2704;
	mov.u32 %r2702, %r2703;
	mov.u32 %r2701, %r2702;
	mov.u32 %r2700, %r2701;
	mov.u32 %r2699, %r2700;
	mov.u32 %r2705, %r2699;
	mov.u32 %r2706, %r2705;
	mov.u32 %r2707, %r2706;
	mov.u32 %r2708, %r2707;
	mov.u32 %r2709, %r2708;
	mov.u32 %r2710, %r2709;
	mov.u32 %r2704, %r2710;
	mov.u32 %r2703, %r2704;
	mov.u32 %r2702, %r2703;
	mov.u32 %r2701, %r2702;
	mov.u32 %r2700, %r2701;
	mov.u32 %r2699, %r2700;
	// end inline asm
	// begin inline asm
	
	mov.u32 %r2705, %r2;
	mov.u32 %r2706, %r3;
	mov.u32 %r2707, %r2706;
	mov.u32 %r2706, %r2705;
	mov.u32 %r2705, %r2707;
	mov.u32 %r2708, %r2707;
	mov.u32 %r2709, %r2708;
	mov.u32 %r2710, %r2709;
	mov.u32 %r2704, %r2710;
	mov.u32 %r2703, %r2704;
	mov.u32 %r2702, %r2703;
	mov.u32 %r2701, %r2702;
	mov.u32 %r2700, %r2701;
	mov.u32 %r2699, %r2700;
	mov.u32 %r2705, %r2699;
	mov.u32 %r2706, %r2705;
	mov.u32 %r2707, %r2706;
	mov.u32 %r2708, %r2707;
	mov.u32 %r2709, %r2708;
	mov.u32 %r2710, %r2709;
	mov.u32 %r2704, %r2710;
	mov.u32 %r2703, %r2704;
	mov.u32 %r2702, %r2703;
	mov.u32 %r2701, %r2702;
	mov.u32 %r2700, %r2701;
	mov.u32 %r2699, %r2700;
	// end inline asm
	// begin inline asm
	
	mov.u32 %r2705, %r2;
	mov.u32 %r2706, %r3;
	mov.u32 %r2707, %r2706;
	mov.u32 %r2706, %r2705;
	mov.u32 %r2705, %r2707;
	mov.u32 %r2708, %r2707;
	mov.u32 %r2709, %r2708;
	mov.u32 %r2710, %r2709;
	mov.u32 %r2704, %r2710;
	mov.u32 %r2703, %r2704;
	mov.u32 %r2702, %r2703;
	mov.u32 %r2701, %r2702;
	mov.u32 %r2700, %r2701;
	mov.u32 %r2699, %r2700;
	mov.u32 %r2705, %r2699;
	mov.u32 %r2706, %r2705;
	mov.u32 %r2707, %r2706;
	mov.u32 %r2708, %r2707;
	mov.u32 %r2709, %r2708;
	mov.u32 %r2710, %r2709;
	mov.u32 %r2704, %r2710;
	mov.u32 %r2703, %r2704;
	mov.u32 %r2702, %r2703;
	mov.u32 %r2701, %r2702;
	mov.u32 %r2700, %r2701;
	mov.u32 %r2699, %r2700;
	// end inline asm
	// begin inline asm
	
	mov.u32 %r2705, %r2;
	mov.u32 %r2706, %r3;
	mov.u32 %r2707, %r2706;
	mov.u32 %r2706, %r2705;
	mov.u32 %r2705, %r2707;
	mov.u32 %r2708, %r2707;
	mov.u32 %r2709, %r2708;
	mov.u32 %r2710, %r2709;
	mov.u32 %r2704, %r2710;
	mov.u32 %r2703, %r2704;
	mov.u32 %r2702, %r2703;
	mov.u32 %r2701, %r2702;
	mov.u32 %r2700, %r2701;
	mov.u32 %r2699, %r2700;
	mov.u32 %r2705, %r2699;
	mov.u32 %r2706, %r2705;
	mov.u32 %r2707, %r2706;
	mov.u32 %r2708, %r2707;
	mov.u32 %r2709, %r2708;
	mov.u32 %r2710, %r2709;
	mov.u32 %r2704, %r2710;
	mov.u32 %r2703, %r2704;
	mov.u32 %r2702, %r2703;
	mov.u32 %r2701, %r2702;
	mov.u32 %r2700, %r2701;
	mov.u32 %r2699, %r2700;
	// end inline asm
	// begin inline asm
	
	mov.u32 %r2705, %r2;
	mov.u32 %r2706, %r3;
	mov.u32 %r2707, %r2706;
	mov.u32 %r2706, %r2705;
	mov.u32 %r2705, %r2707;
	mov.u32 %r2708, %r2707;
	mov.u32 %r2709, %r2708;
	mov.u32 %r2710, %r2709;
	mov.u32 %r2704, %r2710;
	mov.u32 %r2703, %r2704;
	mov.u32 %r2702, %r2703;
	mov.u32 %r2701, %r2702;
	mov.u32 %r2700, %r2701;
	mov.u32 %r2699, %r2700;
	mov.u32 %r2705, %r2699;
	mov.u32 %r2706, %r2705;
	mov.u32 %r2707, %r2706;
	mov.u32 %r2708, %r2707;
	mov.u32 %r2709, %r2708;
	mov.u32 %r2710, %r2709;
	mov.u32 %r2704, %r2710;
	mov.u32 %r2703, %r2704;
	mov.u32 %r2702, %r2703;
	mov.u32 %r2701, %r2702;
	mov.u32 %r2700, %r2701;
	mov.u32 %r2699, %r2700;
	// end inline asm
	// begin inline asm
	
	mov.u32 %r2705, %r2;
	mov.u32 %r2706, %r3;
	mov.u32 %r2707, %r2706;
	mov.u32 %r2706, %r2705;
	mov.u32 %r2705, %r2707;
	mov.u32 %r2708, %r2707;
	mov.u32 %r2709, %r2708;
	mov.u32 %r2710, %r2709;
	mov.u32 %r2704, %r2710;
	mov.u32 %r2703, %r2704;
	mov.u32 %r2702, %r2703;
	mov.u32 %r2701, %r2702;
	mov.u32 %r2700, %r2701;
	mov.u32 %r2699, %r2700;
	mov.u32 %r2705, %r2699;
	mov.u32 %r2706, %r2705;
	mov.u32 %r2707, %r2706;
	mov.u32 %r2708, %r2707;
	mov.u32 %r2709, %r2708;
	mov.u32 %r2710, %r2709;
	mov.u32 %r2704, %r2710;
	mov.u32 %r2703, %r2704;
	mov.u32 %r2702, %r2703;
	mov.u32 %r2701, %r2702;
	mov.u32 %r2700, %r2701;
	mov.u32 %r2699, %r2700;
	// end inline asm
	// begin inline asm
	
	mov.u32 %r2705, %r2;
	mov.u32 %r2706, %r3;
	mov.u32 %r2707, %r2706;
	mov.u32 %r2706, %r2705;
	mov.u32 %r2705, %r2707;
	mov.u32 %r2708, %r2707;
	mov.u32 %r2709, %r2708;
	mov.u32 %r2710, %r2709;
	mov.u32 %r2704, %r2710;
	mov.u32 %r2703, %r2704;
	mov.u32 %r2702, %r2703;
	mov.u32 %r2701, %r2702;
	mov.u32 %r2700, %r2701;
	mov.u32 %r2699, %r2700;
	mov.u32 %r2705, %r2699;
	mov.u32 %r2706, %r2705;
	mov.u32 %r2707, %r2706;
	mov.u32 %r2708, %r2707;
	mov.u32 %r2709, %r2708;
	mov.u32 %r2710, %r2709;
	mov.u32 %r2704, %r2710;
	mov.u32 %r2703, %r2704;
	mov.u32 %r2702, %r2703;
	mov.u32 %r2701, %r2702;
	mov.u32 %r2700, %r2701;
	mov.u32 %r2699, %r2700;
	// end inline asm
	// begin inline asm
	
	mov.u32 %r2705, %r2;
	mov.u32 %r2706, %r3;
	mov.u32 %r2707, %r2706;
	mov.u32 %r2706, %r2705;
	mov.u32 %r2705, %r2707;
	mov.u32 %r2708, %r2707;
	mov.u32 %r2709, %r2708;
	mov.u32 %r2710, %r2709;
	mov.u32 %r2704, %r2710;
	mov.u32 %r2703, %r2704;
	mov.u32 %r2702, %r2703;
	mov.u32 %r2701, %r2702;
	mov.u32 %r2700, %r2701;
	mov.u32 %r2699, %r2700;
	mov.u32 %r2705, %r2699;
	mov.u32 %r2706, %r2705;
	mov.u32 %r2707, %r2706;
	mov.u32 %r2708, %r2707;
	mov.u32 %r2709, %r2708;
	mov.u32 %r2710, %r2709;
	mov.u32 %r2704, %r2710;
	mov.u32 %r2703, %r2704;
	mov.u32 %r2702, %r2703;
	mov.u32 %r2701, %r2702;
	mov.u32 %r2700, %r2701;
	mov.u32 %r2699, %r2700;
	// end inline asm
	// begin inline asm
	
	mov.u32 %r2705, %r2;
	mov.u32 %r2706, %r3;
	mov.u32 %r2707, %r2706;
	mov.u32 %r2706, %r2705;
	mov.u32 %r2705, %r2707;
	mov.u32 %r2708, %r2707;
	mov.u32 %r2709, %r2708;
	mov.u32 %r2710, %r2709;
	mov.u32 %r2704, %r2710;
	mov.u32 %r2703, %r2704;
	mov.u32 %r2702, %r2703;
	mov.u32 %r2701, %r2702;
	mov.u32 %r2700, %r2701;
	mov.u32 %r2699, %r2700;
	mov.u32 %r2705, %r2699;
	mov.u32 %r2706, %r2705;
	mov.u32 %r2707, %r2706;
	mov.u32 %r2708, %r2707;
	mov.u32 %r2709, %r2708;
	mov.u32 %r2710, %r2709;
	mov.u32 %r2704, %r2710;
	mov.u32 %r2703, %r2704;
	mov.u32 %r2702, %r2703;
	mov.u32 %r2701, %r2702;
	mov.u32 %r2700, %r2701;
	mov.u32 %r2699, %r2700;
	// end inline asm
	// begin inline asm
	
	mov.u32 %r2705, %r2;
	mov.u32 %r2706, %r3;
	mov.u32 %r2707, %r2706;
	mov.u32 %r2706, %r2705;
	mov.u32 %r2705, %r2707;
	mov.u32 %r2708, %r2707;
	mov.u32 %r2709, %r2708;
	mov.u32 %r2710, %r2709;
	mov.u32 %r2704, %r2710;
	mov.u32 %r2703, %r2704;
	mov.u32 %r2702, %r2703;
	mov.u32 %r2701, %r2702;
	mov.u32 %r2700, %r2701;
	mov.u32 %r2699, %r2700;
	mov.u32 %r2705, %r2699;
	mov.u32 %r2706, %r2705;
	mov.u32 %r2707, %r2706;
	mov.u32 %r2708, %r2707;
	mov.u32 %r2709, %r2708;
	mov.u32 %r2710, %r2709;
	mov.u32 %r2704, %r2710;
	mov.u32 %r2703, %r2704;
	mov.u32 %r2702, %r2703;
	mov.u32 %r2701, %r2702;
	mov.u32 %r2700, %r2701;
	mov.u32 %r2699, %r2700;
	// end inline asm
	// begin inline asm
	
	mov.u32 %r2705, %r2;
	mov.u32 %r2706, %r3;
	mov.u32 %r2707, %r2706;
	mov.u32 %r2706, %r2705;
	mov.u32 %r2705, %r2707;
	mov.u32 %r2708, %r2707;
	mov.u32 %r2709, %r2708;
	mov.u32 %r2710, %r2709;
	mov.u32 %r2704, %r2710;
	mov.u32 %r2703, %r2704;
	mov.u32 %r2702, %r2703;
	mov.u32 %r2701, %r2702;
	mov.u32 %r2700, %r2701;
	mov.u32 %r2699, %r2700;
	mov.u32 %r2705, %r2699;
	mov.u32 %r2706, %r2705;
	mov.u32 %r2707, %r2706;
	mov.u32 %r2708, %r2707;
	mov.u32 %r2709, %r2708;
	mov.u32 %r2710, %r2709;
	mov.u32 %r2704, %r2710;
	mov.u32 %r2703, %r2704;
	mov.u32 %r2702, %r2703;
	mov.u32 %r2701, %r2702;
	mov.u32 %r2700, %r2701;
	mov.u32 %r2699, %r2700;
	// end inline asm
	// begin inline asm
	
	mov.u32 %r2705, %r2;
	mov.u32 %r2706, %r3;
	mov.u32 %r2707, %r2706;
	mov.u32 %r2706, %r2705;
	mov.u32 %r2705, %r2707;
	mov.u32 %r2708, %r2707;
	mov.u32 %r2709, %r2708;
	mov.u32 %r2710, %r2709;
	mov.u32 %r2704, %r2710;
	mov.u32 %r2703, %r2704;
	mov.u32 %r2702, %r2703;
	mov.u32 %r2701, %r2702;
	mov.u32 %r2700, %r2701;
	mov.u32 %r2699, %r2700;
	mov.u32 %r2705, %r2699;
	mov.u32 %r2706, %r2705;
	mov.u32 %r2707, %r2706;
	mov.u32 %r2708, %r2707;
	mov.u32 %r2709, %r2708;
	mov.u32 %r2710, %r2709;
	mov.u32 %r2704, %r2710;
	mov.u32 %r2703, %r2704;
	mov.u32 %r2702, %r2703;
	mov.u32 %r2701, %r2702;
	mov.u32 %r2700, %r2701;
	mov.u32 %r2699, %r2700;
	// end inline asm
	// begin inline asm
	
	mov.u32 %r2705, %r2;
	mov.u32 %r2706, %r3;
	mov.u32 %r2707, %r2706;
	mov.u32 %r2706, %r2705;
	mov.u32 %r2705, %r2707;
	mov.u32 %r2708, %r2707;
	mov.u32 %r2709, %r2708;
	mov.u32 %r2710, %r2709;
	mov.u32 %r2704, %r2710;
	mov.u32 %r2703, %r2704;
	mov.u32 %r2702, %r2703;
	mov.u32 %r2701, %r2702;
	mov.u32 %r2700, %r2701;
	mov.u32 %r2699, %r2700;
	mov.u32 %r2705, %r2699;
	mov.u32 %r2706, %r2705;
	mov.u32 %r2707, %r2706;
	mov.u32 %r2708, %r2707;
	mov.u32 %r2709, %r2708;
	mov.u32 %r2710, %r2709;
	mov.u32 %r2704, %r2710;
	mov.u32 %r2703, %r2704;
	mov.u32 %r2702, %r2703;
	mov.u32 %r2701, %r2702;
	mov.u32 %r2700, %r2701;
	mov.u32 %r2699, %r2700;
	// end inline asm
	// begin inline asm
	
	mov.u32 %r2705, %r2;
	mov.u32 %r2706, %r3;
	mov.u32 %r2707, %r2706;
	mov.u32 %r2706, %r2705;
	mov.u32 %r2705, %r2707;
	mov.u32 %r2708, %r2707;
	mov.u32 %r2709, %r2708;
	mov.u32 %r2710, %r2709;
	mov.u32 %r2704, %r2710;
	mov.u32 %r2703, %r2704;
	mov.u32 %r2702, %r2703;
	mov.u32 %r2701, %r2702;
	mov.u32 %r2700, %r2701;
	mov.u32 %r2699, %r2700;
	mov.u32 %r2705, %r2699;
	mov.u32 %r2706, %r2705;
	mov.u32 %r2707, %r2706;
	mov.u32 %r2708, %r2707;
	mov.u32 %r2709, %r2708;
	mov.u32 %r2710, %r2709;
	mov.u32 %r2704, %r2710;
	mov.u32 %r2703, %r2704;
	mov.u32 %r2702, %r2703;
	mov.u32 %r2701, %r2702;
	mov.u32 %r2700, %r2701;
	mov.u32 %r2699, %r2700;
	// end inline asm
	// begin inline asm
	
	mov.u32 %r2705, %r2;
	mov.u32 %r2706, %r3;
	mov.u32 %r2707, %r2706;
	mov.u32 %r2706, %r2705;
	mov.u32 %r2705, %r2707;
	mov.u32 %r2708, %r2707;
	mov.u32 %r2709, %r2708;
	mov.u32 %r2710, %r2709;
	mov.u32 %r2704, %r2710;
	mov.u32 %r2703, %r2704;
	mov.u32 %r2702, %r2703;
	mov.u32 %r2701, %r2702;
	mov.u32 %r2700, %r2701;
	mov.u32 %r2699, %r2700;
	mov.u32 %r2705, %r2699;
	mov.u32 %r2706, %r2705;
	mov.u32 %r2707, %r2706;
	mov.u32 %r2708, %r2707;
	mov.u32 %r2709, %r2708;
	mov.u32 %r2710, %r2709;
	mov.u32 %r2704, %r2710;
	mov.u32 %r2703, %r2704;
	mov.u32 %r2702, %r2703;
	mov.u32 %r2701, %r2702;
	mov.u32 %r2700, %r2701;
	mov.u32 %r2699, %r2700;
	// end inline asm
	// begin inline asm
	
	mov.u32 %r2705, %r2;
	mov.u32 %r2706, %r3;
	mov.u32 %r2707, %r2706;
	mov.u32 %r2706, %r2705;
	mov.u32 %r2705, %r2707;
	mov.u32 %r2708, %r2707;
	mov.u32 %r2709, %r2708;
	mov.u32 %r2710, %r2709;
	mov.u32 %r2704, %r2710;
	mov.u32 %r2703, %r2704;
	mov.u32 %r2702, %r2703;
	mov.u32 %r2701, %r2702;
	mov.u32 %r2700, %r2701;
	mov.u32 %r2699, %r2700;
	mov.u32 %r2705, %r2699;
	mov.u32 %r2706, %r2705;
	mov.u32 %r2707, %r2706;
	mov.u32 %r2708, %r2707;
	mov.u32 %r2709, %r2708;
	mov.u32 %r2710, %r2709;
	mov.u32 %r2704, %r2710;
	mov.u32 %r2703, %r2704;
	mov.u32 %r2702, %r2703;
	mov.u32 %r2701, %r2702;
	mov.u32 %r2700, %r2701;
	mov.u32 %r2699, %r2700;
	// end inline asm
	// begin inline asm
	
	mov.u32 %r2705, %r2;
	mov.u32 %r2706, %r3;
	mov.u32 %r2707, %r2706;
	mov.u32 %r2706, %r2705;
	mov.u32 %r2705, %r2707;
	mov.u32 %r2708, %r2707;
	mov.u32 %r2709, %r2708;
	mov.u32 %r2710, %r2709;
	mov.u32 %r2704, %r2710;
	mov.u32 %r2703, %r2704;
	mov.u32 %r2702, %r2703;
	mov.u32 %r2701, %r2702;
	mov.u32 %r2700, %r2701;
	mov.u32 %r2699, %r2700;
	mov.u32 %r2705, %r2699;
	mov.u32 %r2706, %r2705;
	mov.u32 %r2707, %r2706;
	mov.u32 %r2708, %r2707;
	mov.u32 %r2709, %r2708;
	mov.u32 %r2710, %r2709;
	mov.u32 %r2704, %r2710;
	mov.u32 %r2703, %r2704;
	mov.u32 %r2702, %r2703;
	mov.u32 %r2701, %r2702;
	mov.u32 %r2700, %r2701;
	mov.u32 %r2699, %r2700;
	// end inline asm
	// begin inline asm
	
	mov.u32 %r2705, %r2;
	mov.u32 %r2706, %r3;
	mov.u32 %r2707, %r2706;
	mov.u32 %r2706, %r2705;
	mov.u32 %r2705, %r2707;
	mov.u32 %r2708, %r2707;
	mov.u32 %r2709, %r2708;
	mov.u32 %r2710, %r2709;
	mov.u32 %r2704, %r2710;
	mov.u32 %r2703, %r2704;
	mov.u32 %r2702, %r2703;
	mov.u32 %r2701, %r2702;
	mov.u32 %r2700, %r2701;
	mov.u32 %r2699, %r2700;
	mov.u32 %r2705, %r2699;
	mov.u32 %r2706, %r2705;
	mov.u32 %r2707, %r2706;
	mov.u32 %r2708, %r2707;
	mov.u32 %r2709, %r2708;
	mov.u32 %r2710, %r2709;
	mov.u32 %r2704, %r2710;
	mov.u32 %r2703, %r2704;
	mov.u32 %r2702, %r2703;
	mov.u32 %r2701, %r2702;
	mov.u32 %r2700, %r2701;
	mov.u32 %r2699, %r2700;
	// end inline asm
	// begin inline asm
	
	mov.u32 %r2705, %r2;
	mov.u32 %r2706, %r3;
	mov.u32 %r2707, %r2706;
	mov.u32 %r2706, %r2705;
	mov.u32 %r2705, %r2707;
	mov.u32 %r2708, %r2707;
	mov.u32 %r2709, %r2708;
	mov.u32 %r2710, %r2709;
	mov.u32 %r2704, %r2710;
	mov.u32 %r2703, %r2704;
	mov.u32 %r2702, %r2703;
	mov.u32 %r2701, %r2702;
	mov.u32 %r2700, %r2701;
	mov.u32 %r2699, %r2700;
	mov.u32 %r2705, %r2699;
	mov.u32 %r2706, %r2705;
	mov.u32 %r2707, %r2706;
	mov.u32 %r2708, %r2707;
	mov.u32 %r2709, %r2708;
	mov.u32 %r2710, %r2709;
	mov.u32 %r2704, %r2710;
	mov.u32 %r2703, %r2704;
	mov.u32 %r2702, %r2703;
	mov.u32 %r2701, %r2702;
	mov.u32 %r2700, %r2701;
	mov.u32 %r2699, %r2700;
	// end inline asm
	// begin inline asm
	
	mov.u32 %r2705, %r2;
	mov.u32 %r2706, %r3;
	mov.u32 %r2707, %r2706;
	mov.u32 %r2706, %r2705;
	mov.u32 %r2705, %r2707;
	mov.u32 %r2708, %r2707;
	mov.u32 %r2709, %r2708;
	mov.u32 %r2710, %r2709;
	mov.u32 %r2704, %r2710;
	mov.u32 %r2703, %r2704;
	mov.u32 %r2702, %r2703;
	mov.u32 %r2701, %r2702;
	mov.u32 %r2700, %r2701;
	mov.u32 %r2699, %r2700;
	mov.u32 %r2705, %r2699;
	mov.u32 %r2706, %r2705;
	mov.u32 %r2707, %r2706;
	mov.u32 %r2708, %r2707;
	mov.u32 %r2709, %r2708;
	mov.u32 %r2710, %r2709;
	mov.u32 %r2704, %r2710;
	mov.u32 %r2703, %r2704;
	mov.u32 %r2702, %r2703;
	mov.u32 %r2701, %r2702;
	mov.u32 %r2700, %r2701;
	mov.u32 %r2699, %r2700;
	// end inline asm
	// begin inline asm
	
	mov.u32 %r2705, %r2;
	mov.u32 %r2706, %r3;
	mov.u32 %r2707, %r2706;
	mov.u32 %r2706, %r2705;
	mov.u32 %r2705, %r2707;
	mov.u32 %r2708, %r2707;
	mov.u32 %r2709, %r2708;
	mov.u32 %r2710, %r2709;
	mov.u32 %r2704, %r2710;
	mov.u32 %r2703, %r2704;
	mov.u32 %r2702, %r2703;
	mov.u32 %r2701, %r2702;
	mov.u32 %r2700, %r2701;
	mov.u32 %r2699, %r2700;
	mov.u32 %r2705, %r2699;
	mov.u32 %r2706, %r2705;
	mov.u32 %r2707, %r2706;
	mov.u32 %r2708, %r2707;
	mov.u32 %r2709, %r2708;
	mov.u32 %r2710, %r2709;
	mov.u32 %r2704, %r2710;
	mov.u32 %r2703, %r2704;
	mov.u32 %r2702, %r2703;
	mov.u32 %r2701, %r2702;
	mov.u32 %r2700, %r2701;
	mov.u32 %r2699, %r2700;
	// end inline asm
	// begin inline asm
	
	mov.u32 %r2705, %r2;
	mov.u32 %r2706, %r3;
	mov.u32 %r2707, %r2706;
	mov.u32 %r2706, %r2705;
	mov.u32 %r2705, %r2707;
	mov.u32 %r2708, %r2707;
	mov.u32 %r2709, %r2708;
	mov.u32 %r2710, %r2709;
	mov.u32 %r2704, %r2710;
	mov.u32 %r2703, %r2704;
	mov.u32 %r2702, %r2703;
	mov.u32 %r2701, %r2702;
	mov.u32 %r2700, %r2701;
	mov.u32 %r2699, %r2700;
	mov.u32 %r2705, %r2699;
	mov.u32 %r2706, %r2705;
	mov.u32 %r2707, %r2706;
	mov.u32 %r2708, %r2707;
	mov.u32 %r2709, %r2708;
	mov.u32 %r2710, %r2709;
	mov.u32 %r2704, %r2710;
	mov.u32 %r2703, %r2704;
	mov.u32 %r2702, %r2703;
	mov.u32 %r2701, %r2702;
	mov.u32 %r2700, %r2701;
	mov.u32 %r2699, %r2700;
	// end inline asm
	// begin inline asm
	
	mov.u32 %r2705, %r2;
	mov.u32 %r2706, %r3;
	mov.u32 %r2707, %r2706;
	mov.u32 %r2706, %r2705;
	mov.u32 %r2705, %r2707;
	mov.u32 %r2708, %r2707;
	mov.u32 %r2709, %r2708;
	mov.u32 %r2710, %r2709;
	mov.u32 %r2704, %r2710;
	mov.u32 %r2703, %r2704;
	mov.u32 %r2702, %r2703;
	mov.u32 %r2701, %r2702;
	mov.u32 %r2700, %r2701;
	mov.u32 %r2699, %r2700;
	mov.u32 %r2705, %r2699;
	mov.u32 %r2706, %r2705;
	mov.u32 %r2707, %r2706;
	mov.u32 %r2708, %r2707;
	mov.u32 %r2709, %r2708;
	mov.u32 %r2710, %r2709;
	mov.u32 %r2704, %r2710;
	mov.u32 %r2703, %r2704;
	mov.u32 %r2702, %r2703;
	mov.u32 %r2701, %r2702;
	mov.u32 %r2700, %r2701;
	mov.u32 %r2699, %r2700;
	// end inline asm
	add.s64 	%rd27, %rd27, 100;
	setp.ne.s64 	%p4, %rd27, %rd2;
	@%p4 bra 	$L__BB0_3;
$L__BB0_4:
	setp.eq.s64 	%p5, %rd28, 100;
	@%p5 bra 	$L__BB0_6;
$L__BB0_5:
	.pragma "nounroll";
	// begin inline asm
	
	mov.u32 %r2705, %r2;
	mov.u32 %r2706, %r3;
	mov.u32 %r2707, %r2706;
	mov.u32 %r2706, %r2705;
	mov.u32 %r2705, %r2707;
	mov.u32 %r2708, %r2707;
	mov.u32 %r2709, %r2708;
	mov.u32 %r2710, %r2709;
	mov.u32 %r2704, %r2710;
	mov.u32 %r2703, %r2704;
	mov.u32 %r2702, %r2703;
	mov.u32 %r2701, %r2702;
	mov.u32 %r2700, %r2701;
	mov.u32 %r2699, %r2700;
	mov.u32 %r2705, %r2699;
	mov.u32 %r2706, %r2705;
	mov.u32 %r2707, %r2706;
	mov.u32 %r2708, %r2707;
	mov.u32 %r2709, %r2708;
	mov.u32 %r2710, %r2709;
	mov.u32 %r2704, %r2710;
	mov.u32 %r2703, %r2704;
	mov.u32 %r2702, %r2703;
	mov.u32 %r2701, %r2702;
	mov.u32 %r2700, %r2701;
	mov.u32 %r2699, %r2700;
	// end inline asm
	add.s64 	%rd28, %rd28, -1;
	setp.ne.s64 	%p6, %rd28, 0;
	@%p6 bra 	$L__BB0_5;
$L__BB0_6:
	cvta.to.global.u64 	%rd24, %rd7;
	add.s64 	%rd26, %rd24, %rd13;
	st.global.u32 	[%rd26], %r2699;
	bar.sync 	0;
	ret;

}
	// .globl	_Z17PowerKernalSamplePjy
.visible .entry _Z17PowerKernalSamplePjy(
	.param .u64 .ptr .align 1 _Z17PowerKernalSamplePjy_param_0,
	.param .u64 _Z17PowerKernalSamplePjy_param_1
)
{
	.reg .b32 	%r<6>;
	.reg .b64 	%rd<5>;

	ld.param.u64 	%rd1, [_Z17PowerKernalSamplePjy_param_0];
	cvta.to.global.u64 	%rd2, %rd1;
	mov.u32 	%r2, %ntid.x;
	mov.u32 	%r3, %ctaid.x;
	mov.u32 	%r4, %tid.x;
	mad.lo.s32 	%r5, %r2, %r3, %r4;
	// begin inline asm
	mov.u32 %r1, %laneid;
	// end inline asm
	bar.sync 	0;
	mul.wide.s32 	%rd3, %r5, 4;
	add.s64 	%rd4, %rd2, %rd3;
	st.global.u32 	[%rd4], %r1;
	ret;

}


// ===== COMPILED SASS (sm_100) =====

	.target	sm_100

	.elftype	@"ET_EXEC"


//--------------------- .note.nv.tkinfo           --------------------------
	.section	.note.nv.tkinfo,"",@"SHT_NOTE"
	.sectionflags	@"SHF_NOTE_NV_TKINFO"
	.tkinfo
        /*0018*/ 	.word	0x00000002
        /*0030*/ 	.string	""
        /*0030*/ 	.string	"ptxas"
        /*0030*/ 	.string	"Cuda compilation tools, release 13.0, V13.0.88"
        /*0030*/ 	.string	"Build cuda_13.0.r13.0/compiler.36424714_0"
        /*0030*/ 	.string	"-arch sm_100 -m 64 "



//--------------------- .note.nv.cuinfo           --------------------------
	.section	.note.nv.cuinfo,"",@"SHT_NOTE"
	.sectionflags	@"SHF_NOTE_NV_CUINFO"
        /*0018*/ 	.short	0x0002
        /*001a*/ 	.short	0x0064
        /*001c*/ 	.short	0x0082
	.zero		2


//--------------------- .nv.info                  --------------------------
	.section	.nv.info,"",@"SHT_CUDA_INFO"
	.align	4


	//----- nvinfo : EIATTR_REGCOUNT
	.align		4
        /*0000*/ 	.byte	0x04, 0x2f
        /*0002*/ 	.short	(.L_1 - .L_0)
	.align		4
.L_0:
        /*0004*/ 	.word	index@(_Z12PowerKernal2PKjS0_Pjy)
        /*0008*/ 	.word	0x0000000a


	//----- nvinfo : EIATTR_FRAME_SIZE
	.align		4
.L_1:
        /*000c*/ 	.byte	0x04, 0x11
        /*000e*/ 	.short	(.L_3 - .L_2)
	.align		4
.L_2:
        /*0010*/ 	.word	index@(_Z12PowerKernal2PKjS0_Pjy)
        /*0014*/ 	.word	0x00000000


	//----- nvinfo : EIATTR_REGCOUNT
	.align		4
.L_3:
        /*0018*/ 	.byte	0x04, 0x2f
        /*001a*/ 	.short	(.L_5 - .L_4)
	.align		4
.L_4:
        /*001c*/ 	.word	index@(_Z17PowerKernalSamplePjy)
        /*0020*/ 	.word	0x0000000a


	//----- nvinfo : EIATTR_FRAME_SIZE
	.align		4
.L_5:
        /*0024*/ 	.byte	0x04, 0x11
        /*0026*/ 	.short	(.L_7 - .L_6)
	.align		4
.L_6:
        /*0028*/ 	.word	index@(_Z17PowerKernalSamplePjy)
        /*002c*/ 	.word	0x00000000


	//----- nvinfo : EIATTR_MIN_STACK_SIZE
	.align		4
.L_7:
        /*0030*/ 	.byte	0x04, 0x12
        /*0032*/ 	.short	(.L_9 - .L_8)
	.align		4
.L_8:
        /*0034*/ 	.word	index@(_Z17PowerKernalSamplePjy)
        /*0038*/ 	.word	0x00000000


	//----- nvinfo : EIATTR_MIN_STACK_SIZE
	.align		4
.L_9:
        /*003c*/ 	.byte	0x04, 0x12
        /*003e*/ 	.short	(.L_11 - .L_10)
	.align		4
.L_10:
        /*0040*/ 	.word	index@(_Z12PowerKernal2PKjS0_Pjy)
        /*0044*/ 	.word	0x00000000
.L_11:


//--------------------- .nv.compat                --------------------------
	.section	.nv.compat,"",@"SHT_CUDA_COMPAT_INFO"
	.align	4
        /*0000*/ 	.byte	0x02, 0x09, 0x00, 0x00, 0x02, 0x02, 0x01, 0x00, 0x02, 0x05, 0x05, 0x00, 0x03, 0x07, 0x01, 0x01
        /*0010*/ 	.byte	0x02, 0x03, 0x00, 0x00, 0x02, 0x06, 0x01, 0x00, 0x04, 0x0b, 0x08, 0x00, 0x09, 0x00, 0x00, 0x00
        /*0020*/ 	.byte	0x00, 0x00, 0x00, 0x00


//--------------------- .nv.info._Z17PowerKernalSamplePjy --------------------------
	.section	.nv.info._Z17PowerKernalSamplePjy,"",@"SHT_CUDA_INFO"
	.sectionflags	@""
	.align	4


	//----- nvinfo : EIATTR_CUDA_API_VERSION
	.align		4
        /*0000*/ 	.byte	0x04, 0x37
        /*0002*/ 	.short	(.L_13 - .L_12)
.L_12:
        /*0004*/ 	.word	0x00000082


	//----- nvinfo : EIATTR_KPARAM_INFO
	.align		4
.L_13:
        /*0008*/ 	.byte	0x04, 0x17
        /*000a*/ 	.short	(.L_15 - .L_14)
.L_14:
        /*000c*/ 	.word	0x00000000
        /*0010*/ 	.short	0x0001
        /*0012*/ 	.short	0x0008
        /*0014*/ 	.byte	0x00, 0xf0, 0x21, 0x00


	//----- nvinfo : EIATTR_KPARAM_INFO
	.align		4
.L_15:
        /*0018*/ 	.byte	0x04, 0x17
        /*001a*/ 	.short	(.L_17 - .L_16)
.L_16:
        /*001c*/ 	.word	0x00000000
        /*0020*/ 	.short	0x0000
        /*0022*/ 	.short	0x0000
        /*0024*/ 	.byte	0x00, 0xf5, 0x21, 0x00


	//----- nvinfo : EIATTR_SPARSE_MMA_MASK
	.align		4
.L_17:
        /*0028*/ 	.byte	0x03, 0x50
        /*002a*/ 	.short	0x0000


	//----- nvinfo : EIATTR_MAXREG_COUNT
	.align		4
        /*002c*/ 	.byte	0x03, 0x1b
        /*002e*/ 	.short	0x00ff


	//----- nvinfo : EIATTR_NUM_BARRIERS
	.align		4
        /*0030*/ 	.byte	0x02, 0x4c
        /*0032*/ 	.byte	0x01
	.zero		1


	//----- nvinfo : EIATTR_MERCURY_ISA_VERSION
	.align		4
        /*0034*/ 	.byte	0x03, 0x5f
        /*0036*/ 	.short	0x0101


	//----- nvinfo : EIATTR_VRC_CTA_INIT_COUNT
	.align		4
        /*0038*/ 	.byte	0x02, 0x4a
	.zero		1
	.zero		1


	//----- nvinfo : EIATTR_EXIT_INSTR_OFFSETS
	.align		4
        /*003c*/ 	.byte	0x04, 0x1c
        /*003e*/ 	.short	(.L_19 - .L_18)


	//   ....[0]....
.L_18:
        /*0040*/ 	.word	0x000000b0


	//----- nvinfo : EIATTR_CBANK_PARAM_SIZE
	.align		4
.L_19:
        /*0044*/ 	.byte	0x03, 0x19
        /*0046*/ 	.short	0x0010


	//----- nvinfo : EIATTR_PARAM_CBANK
	.align		4
        /*0048*/ 	.byte	0x04, 0x0a
        /*004a*/ 	.short	(.L_21 - .L_20)
	.align		4
.L_20:
        /*004c*/ 	.word	index@(.nv.constant0._Z17PowerKernalSamplePjy)
        /*0050*/ 	.short	0x0380
        /*0052*/ 	.short	0x0010


	//----- nvinfo : EIATTR_SW_WAR
	.align		4
.L_21:
        /*0054*/ 	.byte	0x04, 0x36
        /*0056*/ 	.short	(.L_23 - .L_22)
.L_22:
        /*0058*/ 	.word	0x00000008
.L_23:


//--------------------- .nv.info._Z12PowerKernal2PKjS0_Pjy --------------------------
	.section	.nv.info._Z12PowerKernal2PKjS0_Pjy,"",@"SHT_CUDA_INFO"
	.sectionflags	@""
	.align	4


	//----- nvinfo : EIATTR_CUDA_API_VERSION
	.align		4
        /*0000*/ 	.byte	0x04, 0x37
        /*0002*/ 	.short	(.L_25 - .L_24)
.L_24:
        /*0004*/ 	.word	0x00000082


	//----- nvinfo : EIATTR_KPARAM_INFO
	.align		4
.L_25:
        /*0008*/ 	.byte	0x04, 0x17
        /*000a*/ 	.short	(.L_27 - .L_26)
.L_26:
        /*000c*/ 	.word	0x00000000
        /*0010*/ 	.short	0x0003
        /*0012*/ 	.short	0x0018
        /*0014*/ 	.byte	0x00, 0xf0, 0x21, 0x00


	//----- nvinfo : EIATTR_KPARAM_INFO
	.align		4
.L_27:
        /*0018*/ 	.byte	0x04, 0x17
        /*001a*/ 	.short	(.L_29 - .L_28)
.L_28:
        /*001c*/ 	.word	0x00000000
        /*0020*/ 	.short	0x0002
        /*0022*/ 	.short	0x0010
        /*0024*/ 	.byte	0x00, 0xf5, 0x21, 0x00


	//----- nvinfo : EIATTR_KPARAM_INFO
	.align		4
.L_29:
        /*0028*/ 	.byte	0x04, 0x17
        /*002a*/ 	.short	(.L_31 - .L_30)
.L_30:
        /*002c*/ 	.word	0x00000000
        /*0030*/ 	.short	0x0001
        /*0032*/ 	.short	0x0008
        /*0034*/ 	.byte	0x00, 0xf5, 0x21, 0x00


	//----- nvinfo : EIATTR_KPARAM_INFO
	.align		4
.L_31:
        /*0038*/ 	.byte	0x04, 0x17
        /*003a*/ 	.short	(.L_33 - .L_32)
.L_32:
        /*003c*/ 	.word	0x00000000
        /*0040*/ 	.short	0x0000
        /*0042*/ 	.short	0x0000
        /*0044*/ 	.byte	0x00, 0xf5, 0x21, 0x00


	//----- nvinfo : EIATTR_SPARSE_MMA_MASK
	.align		4
.L_33:
        /*0048*/ 	.byte	0x03, 0x50
        /*004a*/ 	.short	0x0000


	//----- nvinfo : EIATTR_MAXREG_COUNT
	.align		4
        /*004c*/ 	.byte	0x03, 0x1b
        /*004e*/ 	.short	0x00ff


	//----- nvinfo : EIATTR_NUM_BARRIERS
	.align		4
        /*0050*/ 	.byte	0x02, 0x4c
        /*0052*/ 	.byte	0x01
	.zero		1


	//----- nvinfo : EIATTR_MERCURY_ISA_VERSION
	.align		4
        /*0054*/ 	.byte	0x03, 0x5f
        /*0056*/ 	.short	0x0101


	//----- nvinfo : EIATTR_VRC_CTA_INIT_COUNT
	.align		4
        /*0058*/ 	.byte	0x02, 0x4a
	.zero		1
	.zero		1


	//----- nvinfo : EIATTR_EXIT_INSTR_OFFSETS
	.align		4
        /*005c*/ 	.byte	0x04, 0x1c
        /*005e*/ 	.short	(.L_35 - .L_34)


	//   ....[0]....
.L_34:
        /*0060*/ 	.word	0x000002b0


	//----- nvinfo : EIATTR_CBANK_PARAM_SIZE
	.align		4
.L_35:
        /*0064*/ 	.byte	0x03, 0x19
        /*0066*/ 	.short	0x0020


	//----- nvinfo : EIATTR_PARAM_CBANK
	.align		4
        /*0068*/ 	.byte	0x04, 0x0a
        /*006a*/ 	.short	(.L_37 - .L_36)
	.align		4
.L_36:
        /*006c*/ 	.word	index@(.nv.constant0._Z12PowerKernal2PKjS0_Pjy)
        /*0070*/ 	.short	0x0380
        /*0072*/ 	.short	0x0020


	//----- nvinfo : EIATTR_SW_WAR
	.align		4
.L_37:
        /*0074*/ 	.byte	0x04, 0x36
        /*0076*/ 	.short	(.L_39 - .L_38)
.L_38:
        /*0078*/ 	.word	0x00000008
.L_39:


//--------------------- .nv.callgraph             --------------------------
	.section	.nv.callgraph,"",@"SHT_CUDA_CALLGRAPH"
	.align	4
	.sectionentsize	8
	.align		4
        /*0000*/ 	.word	0x00000000
	.align		4
        /*0004*/ 	.word	0xffffffff
	.align		4
        /*0008*/ 	.word	0x00000000
	.align		4
        /*000c*/ 	.word	0xfffffffe
	.align		4
        /*0010*/ 	.word	0x00000000
	.align		4
        /*0014*/ 	.word	0xfffffffd
	.align		4
        /*0018*/ 	.word	0x00000000
	.align		4
        /*001c*/ 	.word	0xfffffffc


//--------------------- .text._Z17PowerKernalSamplePjy --------------------------
	.section	.text._Z17PowerKernalSamplePjy,"ax",@progbits
	.align	128
        .global         _Z17PowerKernalSamplePjy
        .type           _Z17PowerKernalSamplePjy,@function
        .size           _Z17PowerKernalSamplePjy,(.L_x_4 - _Z17PowerKernalSamplePjy)
        .other          _Z17PowerKernalSamplePjy,@"STO_CUDA_ENTRY STV_DEFAULT"
_Z17PowerKernalSamplePjy:
.text._Z17PowerKernalSamplePjy:
[----:B------:R-:W-:Y:S01]  /*0000*/  LDC R1, c[0x0][0x37c] ;  /* 0x0000df00ff017b82 */ /* 0x000fe20000000800 */
[----:B------:R-:W0:Y:S07]  /*0010*/  S2R R5, SR_CTAID.X ;  /* 0x0000000000057919 */ /* 0x000e2e0000002500 */
[----:B------:R-:W1:Y:S01]  /*0020*/  LDC.64 R2, c[0x0][0x380] ;  /* 0x0000e000ff027b82 */ /* 0x000e620000000a00 */
[----:B------:R-:W0:Y:S01]  /*0030*/  LDCU UR6, c[0x0][0x360] ;  /* 0x00006c00ff0677ac */ /* 0x000e220008000800 */
[----:B------:R-:W0:Y:S01]  /*0040*/  S2R R0, SR_TID.X ;  /* 0x0000000000007919 */ /* 0x000e220000002100 */
[----:B------:R-:W2:Y:S01]  /*0050*/  LDCU.64 UR4, c[0x0][0x358] ;  /* 0x00006b00ff0477ac */ /* 0x000ea20008000a00 */
[----:B------:R-:W2:Y:S01]  /*0060*/  S2R R7, SR_LANEID ;  /* 0x0000000000077919 */ /* 0x000ea20000000000 */
[----:B0-----:R-:W-:-:S04]  /*0070*/  IMAD R5, R5, UR6, R0 ;  /* 0x0000000605057c24 */ /* 0x001fc8000f8e0200 */
[----:B-1----:R-:W-:Y:S01]  /*0080*/  IMAD.WIDE R2, R5, 0x4, R2 ;  /* 0x0000000405027825 */ /* 0x002fe200078e0202 */
[----:B------:R-:W-:Y:S06]  /*0090*/  BAR.SYNC.DEFER_BLOCKING 0x0 ;  /* 0x0000000000007b1d */ /* 0x000fec0000010000 */
[----:B--2---:R-:W-:Y:S01]  /*00a0*/  STG.E desc[UR4][R2.64], R7 ;  /* 0x0000000702007986 */ /* 0x004fe2000c101904 */
[----:B------:R-:W-:Y:S05]  /*00b0*/  EXIT ;  /* 0x000000000000794d */ /* 0x000fea0003800000 */
.L_x_0:
[----:B------:R-:W-:-:S00]  /*00c0*/  BRA `(.L_x_0) ;  /* 0xfffffffc00fc7947 */ /* 0x000fc0000383ffff */
[----:B------:R-:W-:-:S00]  /*00d0*/  NOP ;  /* 0x0000000000007918 */ /* 0x000fc00000000000 */
        /* <DEDUP_REMOVED lines=10> */
.L_x_4:


//--------------------- .text._Z12PowerKernal2PKjS0_Pjy --------------------------
	.section	.text._Z12PowerKernal2PKjS0_Pjy,"ax",@progbits
	.align	128
        .global         _Z12PowerKernal2PKjS0_Pjy
        .type           _Z12PowerKernal2PKjS0_Pjy,@function
        .size           _Z12PowerKernal2PKjS0_Pjy,(.L_x_5 - _Z12PowerKernal2PKjS0_Pjy)
        .other          _Z12PowerKernal2PKjS0_Pjy,@"STO_CUDA_ENTRY STV_DEFAULT"
_Z12PowerKernal2PKjS0_Pjy:
.text._Z12PowerKernal2PKjS0_Pjy:
[----:B------:R-:W-:Y:S01]  /*0000*/  LDC R1, c[0x0][0x37c] ;  /* 0x0000df00ff017b82 */ /* 0x000fe20000000800 */
[----:B------:R-:W0:Y:S01]  /*0010*/  LDCU.64 UR16, c[0x0][0x398] ;  /* 0x00007300ff1077ac */ /* 0x000e220008000a00 */
[----:B------:R-:W1:Y:S01]  /*0020*/  S2R R5, SR_CTAID.X ;  /* 0x0000000000057919 */ /* 0x000e620000002500 */
[----:B------:R-:W1:Y:S01]  /*0030*/  LDCU UR4, c[0x0][0x360] ;  /* 0x00006c00ff0477ac */ /* 0x000e620008000800 */
[----:B------:R-:W1:Y:S01]  /*0040*/  S2R R0, SR_TID.X ;  /* 0x0000000000007919 */ /* 0x000e620000002100 */
[----:B------:R-:W2:Y:S01]  /*0050*/  LDCU.64 UR14, c[0x0][0x358] ;  /* 0x00006b00ff0e77ac */ /* 0x000ea20008000a00 */
[----:B0-----:R-:W-:-:S04]  /*0060*/  UISETP.NE.U32.AND UP0, UPT, UR16, URZ, UPT ;  /* 0x000000ff1000728c */ /* 0x001fc8000bf05070 */
[----:B------:R-:W-:Y:S01]  /*0070*/  UISETP.NE.AND.EX UP0, UPT, UR17, URZ, UPT, UP0 ;  /* 0x000000ff1100728c */ /* 0x000fe2000bf05300 */
[----:B-1----:R-:W-:-:S08]  /*0080*/  IMAD R5, R5, UR4, R0 ;  /* 0x0000000405057c24 */ /* 0x002fd0000f8e0200 */
[----:B--2---:R-:W-:Y:S05]  /*0090*/  BRA.U !UP0, `(.L_x_1) ;  /* 0x0000000108747547 */ /* 0x004fea000b800000 */
[----:B------:R-:W0:Y:S02]  /*00a0*/  LDC.64 R2, c[0x0][0x388] ;  /* 0x0000e200ff027b82 */ /* 0x000e240000000a00 */
[----:B0-----:R-:W-:-:S06]  /*00b0*/  IMAD.WIDE R2, R5, 0x4, R2 ;  /* 0x0000000405027825 */ /* 0x001fcc00078e0202 */
[----:B------:R0:W5:Y:S01]  /*00c0*/  LDG.E R2, desc[UR14][R2.64] ;  /* 0x0000000e02027981 */ /* 0x000162000c1e1900 */
[----:B------:R-:W-:Y:S02]  /*00d0*/  UIADD3 UR10, UP0, UPT, UR16, -0x1, URZ ;  /* 0xffffffff100a7890 */ /* 0x000fe4000ff1e0ff */
[----:B------:R-:W-:Y:S02]  /*00e0*/  UISETP.GE.U32.AND UP1, UPT, UR16, 0x64, UPT ;  /* 0x000000641000788c */ /* 0x000fe4000bf26070 */
[----:B------:R-:W-:Y:S02]  /*00f0*/  UIADD3.X UR11, UPT, UPT, UR17, -0x1, URZ, UP0, !UPT ;  /* 0xffffffff110b7890 */ /* 0x000fe400087fe4ff */
[----:B------:R-:W-:Y:S02]  /*0100*/  UISETP.GE.U32.AND.EX UP1, UPT, UR17, URZ, UPT, UP1 ;  /* 0x000000ff1100728c */ /* 0x000fe4000bf26110 */
[----:B------:R-:W-:Y:S02]  /*0110*/  USHF.R.U32.HI UR12, URZ, 0x2, UR11 ;  /* 0x00000002ff0c7899 */ /* 0x000fe4000801160b */
[----:B------:R-:W-:-:S02]  /*0120*/  USHF.R.U64 UR8, UR10, 0x2, UR11 ;  /* 0x000000020a087899 */ /* 0x000fc4000800120b */
[----:B------:R-:W-:-:S04]  /*0130*/  UIMAD.WIDE.U32 UR4, UR12, 0x5c28f5c3, URZ ;  /* 0x5c28f5c30c0478a5 */ /* 0x000fc8000f8e00ff */
[----:B------:R-:W-:Y:S02]  /*0140*/  UIMAD.WIDE.U32 UR6, UP0, UR8, 0x28f5c28f, UR4 ;  /* 0x28f5c28f080678a5 */ /* 0x000fe4000f800004 */
[----:B------:R-:W-:Y:S02]  /*0150*/  UIMAD.WIDE.U32 UR4, UR8, 0x5c28f5c3, URZ ;  /* 0x5c28f5c3080478a5 */ /* 0x000fe4000f8e00ff */
[----:B------:R-:W-:Y:S02]  /*0160*/  UIADD3.X UR9, UPT, UPT, URZ, URZ, URZ, UP0, !UPT ;  /* 0x000000ffff097290 */ /* 0x000fe400087fe4ff */
[----:B------:R-:W-:Y:S01]  /*0170*/  UIADD3 URZ, UP0, UPT, UR5, UR6, URZ ;  /* 0x0000000605ff7290 */ /* 0x000fe2000ff1e0ff */
[----:B------:R-:W-:-:S03]  /*0180*/  UMOV UR8, UR7 ;  /* 0x0000000700087c82 */ /* 0x000fc60008000000 */
[----:B------:R-:W-:-:S04]  /*0190*/  UIMAD.WIDE.U32.X UR4, UR12, 0x28f5c28f, UR8, UP0 ;  /* 0x28f5c28f0c0478a5 */ /* 0x000fc800080e0408 */
[----:B------:R-:W-:Y:S02]  /*01a0*/  USHF.R.U64 UR6, UR4, 0x2, UR5 ;  /* 0x0000000204067899 */ /* 0x000fe40008001205 */
[----:B------:R-:W-:Y:S02]  /*01b0*/  USHF.R.U32.HI UR7, URZ, 0x2, UR5 ;  /* 0x00000002ff077899 */ /* 0x000fe40008011605 */
[----:B------:R-:W-:Y:S02]  /*01c0*/  UIMAD.WIDE.U32 UR4, UR6, -0x64, UR10 ;  /* 0xffffff9c060478a5 */ /* 0x000fe4000f8e000a */
[----:B------:R-:W-:Y:S02]  /*01d0*/  UIMAD UR7, UR7, -0x64, URZ ;  /* 0xffffff9c070778a4 */ /* 0x000fe4000f8e02ff */
[----:B------:R-:W-:Y:S02]  /*01e0*/  UIADD3 UR4, UP0, UPT, UR4, 0x1, URZ ;  /* 0x0000000104047890 */ /* 0x000fe4000ff1e0ff */
[----:B------:R-:W-:-:S04]  /*01f0*/  UIADD3 UR5, UPT, UPT, UR5, -UR6, UR7 ;  /* 0x8000000605057290 */ /* 0x000fc8000fffe007 */
[----:B------:R-:W-:Y:S02]  /*0200*/  UIADD3.X UR5, UPT, UPT, URZ, UR5, URZ, UP0, !UPT ;  /* 0x00000005ff057290 */ /* 0x000fe400087fe4ff */
[----:B------:R-:W-:-:S04]  /*0210*/  UISETP.NE.U32.AND UP0, UPT, UR4, 0x64, UPT ;  /* 0x000000640400788c */ /* 0x000fc8000bf05070 */
[----:B------:R-:W-:Y:S01]  /*0220*/  UISETP.NE.AND.EX UP0, UPT, UR5, URZ, UPT, UP0 ;  /* 0x000000ff0500728c */ /* 0x000fe2000bf05300 */
[----:B0-----:R-:W-:Y:S10]  /*0230*/  BRA.U !UP1, `(.L_x_2) ;  /* 0x0000000109047547 */ /* 0x001ff4000b800000 */
[----:B-----5:R-:W-:-:S07]  /*0240*/  MOV R7, R2 ;  /* 0x0000000200077202 */ /* 0x020fce0000000f00 */
.L_x_2:
[----:B------:R-:W-:Y:S05]  /*0250*/  BRA.U !UP0, `(.L_x_1) ;  /* 0x0000000108047547 */ /* 0x000fea000b800000 */
[----:B-----5:R-:W-:-:S07]  /*0260*/  MOV R7, R2 ;  /* 0x0000000200077202 */ /* 0x020fce0000000f00 */
.L_x_1:
[----:B-----5:R-:W0:Y:S02]  /*0270*/  LDC.64 R2, c[0x0][0x390] ;  /* 0x0000e400ff027b82 */ /* 0x020e240000000a00 */
[----:B0-----:R-:W-:-:S05]  /*0280*/  IMAD.WIDE R2, R5, 0x4, R2 ;  /* 0x0000000405027825 */ /* 0x001fca00078e0202 */
[----:B------:R-:W-:Y:S01]  /*0290*/  STG.E desc[UR14][R2.64], R7 ;  /* 0x0000000702007986 */ /* 0x000fe2000c10190e */
[----:B------:R-:W-:Y:S06]  /*02a0*/  BAR.SYNC.DEFER_BLOCKING 0x0 ;  /* 0x0000000000007b1d */ /* 0x000fec0000010000 */
[----:B------:R-:W-:Y:S05]  /*02b0*/  EXIT ;  /* 0x000000000000794d */ /* 0x000fea0003800000 */
.L_x_3:
        /* <DEDUP_REMOVED lines=12> */
.L_x_5:


//--------------------- .nv.shared.reserved.0     --------------------------
	.section	.nv.shared.reserved.0,"aw",@nobits
	.weak		__nv_reservedSMEM_offset_0_alias
	.size		__nv_reservedSMEM_offset_0_alias, 0, 64
	.other		__nv_reservedSMEM_offset_0_alias,@"STO_CUDA_RESERVED_SHARED STV_DEFAULT"
__nv_reservedSMEM_offset_0_alias:
	.zero		0
	.zero		64


//--------------------- .nv.constant0._Z17PowerKernalSamplePjy --------------------------
	.section	.nv.constant0._Z17PowerKernalSamplePjy,"a",@progbits
	.sectionflags	@""
	.align	4
.nv.constant0._Z17PowerKernalSamplePjy:
	.zero		912


//--------------------- .nv.constant0._Z12PowerKernal2PKjS0_Pjy --------------------------
	.section	.nv.constant0._Z12PowerKernal2PKjS0_Pjy,"a",@progbits
	.sectionflags	@""
	.align	4
.nv.constant0._Z12PowerKernal2PKjS0_Pjy:
	.zero		928


//--------------------- SYMBOLS --------------------------

	.type		.nv.reservedSmem.offset0,@object
	.size		.nv.reservedSmem.offset0,0x4
